//
// Generated by NVIDIA NVVM Compiler
//
// Compiler Build ID: CL-36424714
// Cuda compilation tools, release 13.0, V13.0.88
// Based on NVVM 20.0.0
//

.version 9.0
.target sm_100
.address_size 64

	// .globl	_Z9init_randP17curandStateXORWOWj
.global .align 4 .b8 precalc_xorwow_matrix[102400];
.global .align 4 .b8 precalc_xorwow_offset_matrix[102400];
.global .align 4 .b8 mrg32k3aM1[2304];
.global .align 4 .b8 mrg32k3aM2[2304];
.global .align 4 .b8 mrg32k3aM1SubSeq[2016];
.global .align 4 .b8 mrg32k3aM2SubSeq[2016];
.global .align 4 .b8 mrg32k3aM1Seq[2304];
.global .align 4 .b8 mrg32k3aM2Seq[2304];
.const .align 8 .b8 __cr_lgamma_table[72];
.const .align 4 .b8 ctriangles[7600];
.const .align 4 .b8 cparam[32];
.const .align 4 .b8 clights[560];
.const .align 4 .b8 AAFilter[72] = {184, 30, 5, 191, 92, 143, 194, 62, 111, 18, 3, 62, 133, 235, 209, 62, 41, 92, 15, 63, 70, 182, 243, 61, 113, 61, 138, 62, 10, 215, 163, 61, 43, 135, 150, 62, 123, 20, 46, 190, 225, 122, 148, 190, 219, 249, 126, 62, 225, 122, 20, 63, 205, 204, 12, 191, 244, 253, 212, 61, 82, 184, 158, 190, 143, 194, 53, 191, 135, 22, 217, 61};

.visible .entry _Z9init_randP17curandStateXORWOWj(
	.param .u64 .ptr .align 1 _Z9init_randP17curandStateXORWOWj_param_0,
	.param .u32 _Z9init_randP17curandStateXORWOWj_param_1
)
{
	.reg .b32 	%r<33>;
	.reg .b64 	%rd<6>;

	ld.param.u64 	%rd1, [_Z9init_randP17curandStateXORWOWj_param_0];
	ld.param.u32 	%r1, [_Z9init_randP17curandStateXORWOWj_param_1];
	cvta.to.global.u64 	%rd2, %rd1;
	mov.u32 	%r2, %ctaid.x;
	mov.u32 	%r3, %ntid.x;
	mov.u32 	%r4, %tid.x;
	mad.lo.s32 	%r5, %r2, %r3, %r4;
	mov.u32 	%r6, %ctaid.y;
	mov.u32 	%r7, %ntid.y;
	mov.u32 	%r8, %tid.y;
	mad.lo.s32 	%r9, %r6, %r7, %r8;
	ld.const.u32 	%r10, [cparam];
	mad.lo.s32 	%r11, %r10, %r9, %r5;
	shr.u32 	%r12, %r11, 16;
	xor.b32  	%r13, %r11, %r12;
	xor.b32  	%r14, %r13, 61;
	shl.b32 	%r15, %r13, 3;
	xor.b32  	%r16, %r15, 488;
	add.s32 	%r17, %r16, %r14;
	shr.u32 	%r18, %r17, 4;
	xor.b32  	%r19, %r18, %r17;
	mul.lo.s32 	%r20, %r19, 668265261;
	shr.u32 	%r21, %r20, 15;
	xor.b32  	%r22, %r21, %r20;
	add.s32 	%r23, %r22, %r1;
	mul.wide.s32 	%rd3, %r11, 48;
	add.s64 	%rd4, %rd2, %rd3;
	xor.b32  	%r24, %r23, -1429050551;
	mul.lo.s32 	%r25, %r24, 1099087573;
	add.s32 	%r26, %r25, -638133224;
	add.s32 	%r27, %r25, 123456789;
	st.global.v2.u32 	[%rd4], {%r26, %r27};
	xor.b32  	%r28, %r25, 362436069;
	mov.b32 	%r29, -123459836;
	st.global.v2.u32 	[%rd4+8], {%r28, %r29};
	add.s32 	%r30, %r25, 5783321;
	mov.b32 	%r31, -589760388;
	st.global.v2.u32 	[%rd4+16], {%r31, %r30};
	mov.b32 	%r32, 0;
	st.global.v2.u32 	[%rd4+24], {%r32, %r32};
	st.global.u32 	[%rd4+32], %r32;
	mov.b64 	%rd5, 0;
	st.global.u64 	[%rd4+40], %rd5;
	ret;

}
	// .globl	_Z12path_tracingP3Vec
.visible .entry _Z12path_tracingP3Vec(
	.param .u64 .ptr .align 1 _Z12path_tracingP3Vec_param_0
)
{
	.local .align 8 .b8 	__local_depot1[840];
	.reg .b64 	%SP;
	.reg .b64 	%SPL;
	.reg .pred 	%p<129>;
	.reg .b16 	%rs<3>;
	.reg .b32 	%r<124>;
	.reg .b32 	%f<807>;
	.reg .b64 	%rd<43>;
	.reg .b64 	%fd<52>;

	mov.u64 	%SPL, __local_depot1;
	ld.param.u64 	%rd12, [_Z12path_tracingP3Vec_param_0];
	cvta.to.global.u64 	%rd13, %rd12;
	add.u64 	%rd1, %SPL, 0;
	mov.u32 	%r53, %ctaid.x;
	mov.u32 	%r54, %ntid.x;
	mov.u32 	%r55, %tid.x;
	mad.lo.s32 	%r56, %r53, %r54, %r55;
	mov.u32 	%r57, %ctaid.y;
	mov.u32 	%r58, %ntid.y;
	mov.u32 	%r59, %tid.y;
	mad.lo.s32 	%r60, %r57, %r58, %r59;
	ld.const.u32 	%r61, [cparam];
	mad.lo.s32 	%r62, %r61, %r60, %r56;
	mul.wide.s32 	%rd15, %r62, 12;
	add.s64 	%rd2, %rd13, %rd15;
	mov.b32 	%r101, 0;
	st.global.u32 	[%rd2], %r101;
	st.global.u32 	[%rd2+4], %r101;
	st.global.u32 	[%rd2+8], %r101;
	ld.const.u32 	%r63, [cparam+12];
	ld.const.u32 	%r2, [cparam+16];
	and.b32  	%r3, %r63, 2147483646;
	mov.f32 	%f726, 0f00000000;
	mov.u64 	%rd17, AAFilter;
	cvt.rn.f64.s32 	%fd9, %r56;
	add.f64 	%fd10, %fd9, 0d3FE0000000000000;
	cvt.rn.f64.s32 	%fd12, %r61;
	ld.const.f32 	%f296, [cparam+28];
	cvt.f64.f32 	%fd15, %f296;
	ld.const.f32 	%f297, [cparam+24];
	cvt.f64.f32 	%fd17, %f297;
	ld.const.u32 	%r74, [cparam+4];
	mov.u64 	%rd23, ctriangles;
	add.s64 	%rd20, %rd23, 76;
	mov.f32 	%f727, %f726;
	mov.f32 	%f728, %f726;
$L__BB1_1:
	mul.wide.u32 	%rd16, %r101, 12;
	add.s64 	%rd18, %rd17, %rd16;
	ld.const.f32 	%f295, [%rd18];
	cvt.f64.f32 	%fd8, %f295;
	add.f64 	%fd11, %fd10, %fd8;
	div.rn.f64 	%fd13, %fd11, %fd12;
	fma.rn.f64 	%fd14, %fd13, 0d4000000000000000, 0dBFF0000000000000;
	mul.f64 	%fd16, %fd14, %fd15;
	mul.f64 	%fd18, %fd16, %fd17;
	cvt.rn.f32.f64 	%f298, %fd18;
	ld.const.f32 	%f299, [%rd18+4];
	cvt.f64.f32 	%fd19, %f299;
	cvt.rn.f64.u32 	%fd20, %r60;
	add.f64 	%fd21, %fd20, 0d3FE0000000000000;
	add.f64 	%fd22, %fd21, %fd19;
	cvt.rn.f64.s32 	%fd23, %r74;
	div.rn.f64 	%fd24, %fd22, %fd23;
	add.f64 	%fd25, %fd24, %fd24;
	mov.f64 	%fd26, 0d3FF0000000000000;
	sub.f64 	%fd27, %fd26, %fd25;
	cvt.rn.f32.f64 	%f300, %fd27;
	mul.f32 	%f301, %f296, %f300;
	mul.f32 	%f302, %f301, %f301;
	fma.rn.f32 	%f303, %f298, %f298, %f302;
	add.f32 	%f304, %f303, 0f3F800000;
	sqrt.rn.f32 	%f305, %f304;
	rcp.rn.f32 	%f306, %f305;
	mul.f32 	%f307, %f306, %f298;
	mul.f32 	%f308, %f306, %f301;
	mov.f32 	%f803, 0f00000000;
	st.local.v2.f32 	[%rd1], {%f803, %f803};
	st.local.v2.f32 	[%rd1+8], {%f803, %f307};
	st.local.v2.f32 	[%rd1+16], {%f308, %f306};
	mov.f32 	%f309, 0f3F800000;
	st.local.v2.f32 	[%rd1+24], {%f309, %f309};
	mov.b32 	%r75, 0;
	mov.b32 	%r76, 1065353216;
	st.local.v2.u32 	[%rd1+32], {%r76, %r75};
	mov.b32 	%r123, 1;
	mov.f32 	%f804, %f803;
	mov.f32 	%f805, %f803;
$L__BB1_2:
	mov.u32 	%r7, %r123;
	setp.lt.s32 	%p13, %r63, 1;
	mul.wide.s32 	%rd19, %r7, 40;
	add.s64 	%rd3, %rd1, %rd19;
	mov.f32 	%f741, 0f47C35000;
	@%p13 bra 	$L__BB1_20;
	setp.eq.s32 	%p14, %r63, 1;
	ld.local.v2.f32 	{%f11, %f12}, [%rd3+-24];
	ld.local.f32 	%f13, [%rd3+-28];
	mov.f32 	%f741, 0f47C35000;
	mov.b32 	%r108, 0;
	@%p14 bra 	$L__BB1_14;
	mov.f32 	%f741, 0f47C35000;
	mov.b32 	%r105, 0;
	mov.u64 	%rd42, %rd20;
$L__BB1_5:
	ld.const.f32 	%f16, [%rd42+-44];
	mul.f32 	%f314, %f11, %f16;
	ld.const.f32 	%f17, [%rd42+-48];
	mul.f32 	%f315, %f12, %f17;
	sub.f32 	%f18, %f314, %f315;
	ld.const.f32 	%f19, [%rd42+-52];
	mul.f32 	%f316, %f12, %f19;
	mul.f32 	%f317, %f13, %f16;
	sub.f32 	%f20, %f316, %f317;
	mul.f32 	%f318, %f13, %f17;
	mul.f32 	%f319, %f11, %f19;
	sub.f32 	%f21, %f318, %f319;
	ld.const.f32 	%f22, [%rd42+-64];
	ld.const.f32 	%f23, [%rd42+-60];
	mul.f32 	%f320, %f20, %f23;
	fma.rn.f32 	%f321, %f18, %f22, %f320;
	ld.const.f32 	%f24, [%rd42+-56];
	fma.rn.f32 	%f25, %f21, %f24, %f321;
	setp.eq.f32 	%p16, %f25, 0f00000000;
	mov.pred 	%p123, 0;
	@%p16 bra 	$L__BB1_9;
	rcp.rn.f32 	%f26, %f25;
	ld.local.v2.f32 	{%f322, %f323}, [%rd3+-40];
	ld.const.f32 	%f324, [%rd42+-76];
	sub.f32 	%f27, %f322, %f324;
	ld.const.f32 	%f325, [%rd42+-72];
	sub.f32 	%f28, %f323, %f325;
	ld.local.f32 	%f326, [%rd3+-32];
	ld.const.f32 	%f327, [%rd42+-68];
	sub.f32 	%f29, %f326, %f327;
	mul.f32 	%f328, %f20, %f28;
	fma.rn.f32 	%f329, %f18, %f27, %f328;
	fma.rn.f32 	%f330, %f21, %f29, %f329;
	mul.f32 	%f30, %f26, %f330;
	setp.lt.f32 	%p18, %f30, 0f00000000;
	setp.gt.f32 	%p19, %f30, 0f3F800000;
	or.pred  	%p20, %p18, %p19;
	@%p20 bra 	$L__BB1_9;
	mul.f32 	%f331, %f28, %f24;
	mul.f32 	%f332, %f29, %f23;
	sub.f32 	%f31, %f331, %f332;
	mul.f32 	%f333, %f29, %f22;
	mul.f32 	%f334, %f27, %f24;
	sub.f32 	%f32, %f333, %f334;
	mul.f32 	%f335, %f27, %f23;
	mul.f32 	%f336, %f28, %f22;
	sub.f32 	%f33, %f335, %f336;
	mul.f32 	%f337, %f32, %f11;
	fma.rn.f32 	%f338, %f31, %f13, %f337;
	fma.rn.f32 	%f339, %f33, %f12, %f338;
	mul.f32 	%f340, %f26, %f339;
	setp.lt.f32 	%p22, %f340, 0f00000000;
	add.f32 	%f341, %f30, %f340;
	setp.gt.f32 	%p23, %f341, 0f3F800000;
	or.pred  	%p24, %p22, %p23;
	@%p24 bra 	$L__BB1_9;
	mul.f32 	%f342, %f32, %f17;
	fma.rn.f32 	%f343, %f31, %f19, %f342;
	fma.rn.f32 	%f344, %f33, %f16, %f343;
	mul.f32 	%f744, %f26, %f344;
	cvt.f64.f32 	%fd28, %f744;
	setp.gt.f64 	%p123, %fd28, 0d3F1A36E2EB1C432D;
$L__BB1_9:
	setp.lt.f32 	%p26, %f744, %f741;
	and.pred  	%p27, %p123, %p26;
	selp.b32 	%r10, %r105, %r110, %p27;
	selp.f32 	%f36, %f744, %f741, %p27;
	ld.const.f32 	%f37, [%rd42+32];
	mul.f32 	%f345, %f11, %f37;
	ld.const.f32 	%f38, [%rd42+28];
	mul.f32 	%f346, %f12, %f38;
	sub.f32 	%f39, %f345, %f346;
	ld.const.f32 	%f40, [%rd42+24];
	mul.f32 	%f347, %f12, %f40;
	mul.f32 	%f348, %f13, %f37;
	sub.f32 	%f41, %f347, %f348;
	mul.f32 	%f349, %f13, %f38;
	mul.f32 	%f350, %f11, %f40;
	sub.f32 	%f42, %f349, %f350;
	ld.const.f32 	%f43, [%rd42+12];
	ld.const.f32 	%f44, [%rd42+16];
	mul.f32 	%f351, %f41, %f44;
	fma.rn.f32 	%f352, %f39, %f43, %f351;
	ld.const.f32 	%f45, [%rd42+20];
	fma.rn.f32 	%f46, %f42, %f45, %f352;
	setp.eq.f32 	%p28, %f46, 0f00000000;
	mov.pred 	%p124, 0;
	@%p28 bra 	$L__BB1_13;
	rcp.rn.f32 	%f47, %f46;
	ld.local.v2.f32 	{%f353, %f354}, [%rd3+-40];
	ld.const.f32 	%f355, [%rd42];
	sub.f32 	%f48, %f353, %f355;
	ld.const.f32 	%f356, [%rd42+4];
	sub.f32 	%f49, %f354, %f356;
	ld.local.f32 	%f357, [%rd3+-32];
	ld.const.f32 	%f358, [%rd42+8];
	sub.f32 	%f50, %f357, %f358;
	mul.f32 	%f359, %f41, %f49;
	fma.rn.f32 	%f360, %f39, %f48, %f359;
	fma.rn.f32 	%f361, %f42, %f50, %f360;
	mul.f32 	%f51, %f47, %f361;
	setp.lt.f32 	%p30, %f51, 0f00000000;
	setp.gt.f32 	%p31, %f51, 0f3F800000;
	or.pred  	%p32, %p30, %p31;
	@%p32 bra 	$L__BB1_13;
	mul.f32 	%f362, %f49, %f45;
	mul.f32 	%f363, %f50, %f44;
	sub.f32 	%f52, %f362, %f363;
	mul.f32 	%f364, %f50, %f43;
	mul.f32 	%f365, %f48, %f45;
	sub.f32 	%f53, %f364, %f365;
	mul.f32 	%f366, %f48, %f44;
	mul.f32 	%f367, %f49, %f43;
	sub.f32 	%f54, %f366, %f367;
	mul.f32 	%f368, %f53, %f11;
	fma.rn.f32 	%f369, %f52, %f13, %f368;
	fma.rn.f32 	%f370, %f54, %f12, %f369;
	mul.f32 	%f371, %f47, %f370;
	setp.lt.f32 	%p34, %f371, 0f00000000;
	add.f32 	%f372, %f51, %f371;
	setp.gt.f32 	%p35, %f372, 0f3F800000;
	or.pred  	%p36, %p34, %p35;
	@%p36 bra 	$L__BB1_13;
	mul.f32 	%f373, %f53, %f38;
	fma.rn.f32 	%f374, %f52, %f40, %f373;
	fma.rn.f32 	%f375, %f54, %f37, %f374;
	mul.f32 	%f744, %f47, %f375;
	cvt.f64.f32 	%fd29, %f744;
	setp.gt.f64 	%p124, %fd29, 0d3F1A36E2EB1C432D;
$L__BB1_13:
	setp.lt.f32 	%p37, %f744, %f36;
	and.pred  	%p38, %p124, %p37;
	add.s32 	%r80, %r105, 1;
	selp.b32 	%r110, %r80, %r10, %p38;
	selp.f32 	%f741, %f744, %f36, %p38;
	add.s64 	%rd42, %rd42, 152;
	add.s32 	%r105, %r105, 2;
	setp.ne.s32 	%p39, %r105, %r3;
	mov.u32 	%r108, %r3;
	@%p39 bra 	$L__BB1_5;
$L__BB1_14:
	and.b32  	%r81, %r63, 1;
	setp.eq.b32 	%p40, %r81, 1;
	not.pred 	%p41, %p40;
	@%p41 bra 	$L__BB1_20;
	mul.wide.u32 	%rd22, %r108, 76;
	add.s64 	%rd6, %rd23, %rd22;
	ld.const.f32 	%f62, [%rd6+32];
	mul.f32 	%f376, %f11, %f62;
	ld.const.f32 	%f63, [%rd6+28];
	mul.f32 	%f377, %f12, %f63;
	sub.f32 	%f64, %f376, %f377;
	ld.const.f32 	%f65, [%rd6+24];
	mul.f32 	%f378, %f12, %f65;
	mul.f32 	%f379, %f13, %f62;
	sub.f32 	%f66, %f378, %f379;
	mul.f32 	%f380, %f13, %f63;
	mul.f32 	%f381, %f11, %f65;
	sub.f32 	%f67, %f380, %f381;
	ld.const.f32 	%f68, [%rd6+12];
	ld.const.f32 	%f69, [%rd6+16];
	mul.f32 	%f382, %f66, %f69;
	fma.rn.f32 	%f383, %f64, %f68, %f382;
	ld.const.f32 	%f70, [%rd6+20];
	fma.rn.f32 	%f71, %f67, %f70, %f383;
	setp.eq.f32 	%p43, %f71, 0f00000000;
	mov.pred 	%p125, 0;
	@%p43 bra 	$L__BB1_19;
	rcp.rn.f32 	%f72, %f71;
	ld.local.v2.f32 	{%f384, %f385}, [%rd3+-40];
	ld.const.f32 	%f386, [%rd6];
	sub.f32 	%f73, %f384, %f386;
	ld.const.f32 	%f387, [%rd6+4];
	sub.f32 	%f74, %f385, %f387;
	ld.local.f32 	%f388, [%rd3+-32];
	ld.const.f32 	%f389, [%rd6+8];
	sub.f32 	%f75, %f388, %f389;
	mul.f32 	%f390, %f66, %f74;
	fma.rn.f32 	%f391, %f64, %f73, %f390;
	fma.rn.f32 	%f392, %f67, %f75, %f391;
	mul.f32 	%f76, %f72, %f392;
	setp.lt.f32 	%p45, %f76, 0f00000000;
	setp.gt.f32 	%p46, %f76, 0f3F800000;
	or.pred  	%p47, %p45, %p46;
	@%p47 bra 	$L__BB1_19;
	mul.f32 	%f393, %f74, %f70;
	mul.f32 	%f394, %f75, %f69;
	sub.f32 	%f77, %f393, %f394;
	mul.f32 	%f395, %f75, %f68;
	mul.f32 	%f396, %f73, %f70;
	sub.f32 	%f78, %f395, %f396;
	mul.f32 	%f397, %f73, %f69;
	mul.f32 	%f398, %f74, %f68;
	sub.f32 	%f79, %f397, %f398;
	mul.f32 	%f399, %f78, %f11;
	fma.rn.f32 	%f400, %f77, %f13, %f399;
	fma.rn.f32 	%f401, %f79, %f12, %f400;
	mul.f32 	%f402, %f72, %f401;
	setp.lt.f32 	%p49, %f402, 0f00000000;
	add.f32 	%f403, %f76, %f402;
	setp.gt.f32 	%p50, %f403, 0f3F800000;
	or.pred  	%p51, %p49, %p50;
	@%p51 bra 	$L__BB1_19;
	mul.f32 	%f404, %f78, %f63;
	fma.rn.f32 	%f405, %f77, %f65, %f404;
	fma.rn.f32 	%f406, %f79, %f62, %f405;
	mul.f32 	%f744, %f72, %f406;
	cvt.f64.f32 	%fd30, %f744;
	setp.gt.f64 	%p125, %fd30, 0d3F1A36E2EB1C432D;
$L__BB1_19:
	setp.lt.f32 	%p52, %f744, %f741;
	and.pred  	%p53, %p125, %p52;
	selp.b32 	%r110, %r108, %r110, %p53;
	selp.f32 	%f741, %f744, %f741, %p53;
$L__BB1_20:
	add.s32 	%r123, %r7, -1;
	setp.geu.f32 	%p54, %f741, 0f47C35000;
	@%p54 bra 	$L__BB1_75;
	mul.wide.s32 	%rd24, %r110, 76;
	mov.u64 	%rd25, ctriangles;
	add.s64 	%rd7, %rd25, %rd24;
	ld.local.v2.f32 	{%f407, %f85}, [%rd3+-32];
	ld.local.v2.f32 	{%f86, %f87}, [%rd3+-24];
	ld.local.v2.f32 	{%f408, %f409}, [%rd3+-40];
	fma.rn.f32 	%f88, %f741, %f85, %f408;
	fma.rn.f32 	%f89, %f741, %f86, %f409;
	fma.rn.f32 	%f90, %f741, %f87, %f407;
	ld.const.f32 	%f91, [%rd7+36];
	ld.const.f32 	%f92, [%rd7+40];
	ld.const.f32 	%f93, [%rd7+44];
	mul.f32 	%f410, %f92, %f86;
	fma.rn.f32 	%f411, %f91, %f85, %f410;
	fma.rn.f32 	%f94, %f93, %f87, %f411;
	ld.const.f32 	%f95, [%rd7+48];
	ld.const.f32 	%f96, [%rd7+52];
	ld.const.f32 	%f97, [%rd7+56];
	ld.local.u32 	%r19, [%rd3+-4];
	setp.lt.s32 	%p55, %r19, 20;
	@%p55 bra 	$L__BB1_23;
	ld.local.v2.f32 	{%f719, %f720}, [%rd3+-16];
	ld.const.f32 	%f721, [%rd7+60];
	ld.const.f32 	%f722, [%rd7+64];
	ld.local.f32 	%f723, [%rd3+-8];
	ld.const.f32 	%f724, [%rd7+68];
	fma.rn.f32 	%f803, %f719, %f721, %f803;
	fma.rn.f32 	%f804, %f720, %f722, %f804;
	fma.rn.f32 	%f805, %f723, %f724, %f805;
	bra.uni 	$L__BB1_75;
$L__BB1_23:
	ld.const.u8 	%rs1, [%rd7+72];
	setp.eq.s16 	%p56, %rs1, 83;
	@%p56 bra 	$L__BB1_68;
	setp.ne.s16 	%p57, %rs1, 68;
	@%p57 bra 	$L__BB1_69;
	setp.lt.s32 	%p58, %r2, 1;
	mov.f32 	%f762, 0f00000000;
	mov.f32 	%f761, %f762;
	mov.f32 	%f760, %f762;
	@%p58 bra 	$L__BB1_39;
	mov.f32 	%f760, 0f00000000;
	setp.gt.s32 	%p59, %r63, 0;
	@%p59 bra 	$L__BB1_40;
	mov.b32 	%r120, 0;
	mov.f32 	%f761, %f760;
	mov.f32 	%f762, %f760;
$L__BB1_28:
	mul.wide.u32 	%rd26, %r120, 56;
	mov.u64 	%rd27, clights;
	add.s64 	%rd28, %rd27, %rd26;
	add.s64 	%rd11, %rd28, 48;
	ld.const.u32 	%r39, [%rd28+48];
	cvt.rn.f64.s32 	%fd31, %r39;
	rcp.rn.f64 	%fd3, %fd31;
	ld.const.u32 	%r40, [%rd28+52];
	cvt.rn.f64.s32 	%fd4, %r40;
	div.rn.f64 	%fd32, %fd3, %fd4;
	cvt.rn.f32.f64 	%f214, %fd32;
	setp.lt.s32 	%p60, %r39, 1;
	@%p60 bra 	$L__BB1_38;
	setp.lt.s32 	%p61, %r40, 1;
	@%p61 bra 	$L__BB1_38;
	ld.const.f32 	%f215, [%rd11+-24];
	ld.const.f32 	%f216, [%rd11+-20];
	ld.const.f32 	%f217, [%rd11+-16];
	ld.const.f32 	%f432, [%rd11+-48];
	ld.const.f32 	%f433, [%rd11+-44];
	ld.const.f32 	%f434, [%rd11+-40];
	ld.const.f32 	%f218, [%rd11+-12];
	ld.const.f32 	%f219, [%rd11+-8];
	ld.const.f32 	%f220, [%rd11+-4];
	mul.f32 	%f435, %f215, 0f3F000000;
	mul.f32 	%f436, %f216, 0f3F000000;
	mul.f32 	%f437, %f217, 0f3F000000;
	sub.f32 	%f221, %f432, %f435;
	sub.f32 	%f222, %f433, %f436;
	sub.f32 	%f223, %f434, %f437;
	mul.f32 	%f224, %f218, 0f3F000000;
	mul.f32 	%f225, %f219, 0f3F000000;
	mul.f32 	%f226, %f220, 0f3F000000;
	rcp.rn.f64 	%fd5, %fd4;
	and.b32  	%r41, %r40, 1;
	and.b32  	%r42, %r40, 2147483646;
	mov.b32 	%r121, 0;
$L__BB1_31:
	setp.eq.s32 	%p62, %r40, 1;
	cvt.rn.f64.u32 	%fd34, %r121;
	mul.f64 	%fd35, %fd3, %fd34;
	cvt.rn.f32.f64 	%f439, %fd35;
	fma.rn.f32 	%f440, %f215, %f439, %f221;
	fma.rn.f32 	%f441, %f216, %f439, %f222;
	fma.rn.f32 	%f442, %f217, %f439, %f223;
	sub.f32 	%f230, %f440, %f224;
	sub.f32 	%f231, %f441, %f225;
	sub.f32 	%f232, %f442, %f226;
	mov.f64 	%fd51, 0d0000000000000000;
	@%p62 bra 	$L__BB1_35;
	ld.const.f32 	%f443, [%rd11+-36];
	ld.const.f32 	%f444, [%rd11+-32];
	ld.const.f32 	%f445, [%rd11+-28];
	mul.f32 	%f248, %f95, %f443;
	mul.f32 	%f249, %f96, %f444;
	mul.f32 	%f250, %f97, %f445;
	mov.b32 	%r122, 0;
$L__BB1_33:
	cvt.rn.f64.u32 	%fd36, %r122;
	mul.f64 	%fd37, %fd5, %fd36;
	cvt.rn.f32.f64 	%f446, %fd37;
	fma.rn.f32 	%f447, %f218, %f446, %f230;
	fma.rn.f32 	%f448, %f219, %f446, %f231;
	fma.rn.f32 	%f449, %f220, %f446, %f232;
	sub.f32 	%f450, %f447, %f88;
	sub.f32 	%f451, %f448, %f89;
	sub.f32 	%f452, %f449, %f90;
	mul.f32 	%f453, %f451, %f451;
	fma.rn.f32 	%f454, %f450, %f450, %f453;
	fma.rn.f32 	%f455, %f452, %f452, %f454;
	sqrt.rn.f32 	%f456, %f455;
	rcp.rn.f32 	%f457, %f456;
	mul.f32 	%f458, %f457, %f450;
	mul.f32 	%f459, %f457, %f451;
	mul.f32 	%f460, %f457, %f452;
	mul.f32 	%f461, %f459, %f92;
	fma.rn.f32 	%f462, %f458, %f91, %f461;
	fma.rn.f32 	%f463, %f460, %f93, %f462;
	mul.f32 	%f464, %f248, %f463;
	mul.f32 	%f465, %f249, %f463;
	mul.f32 	%f466, %f250, %f463;
	fma.rn.f32 	%f467, %f464, %f214, %f762;
	fma.rn.f32 	%f468, %f465, %f214, %f761;
	fma.rn.f32 	%f469, %f466, %f214, %f760;
	add.s32 	%r87, %r122, 1;
	cvt.rn.f64.u32 	%fd38, %r87;
	mul.f64 	%fd39, %fd5, %fd38;
	cvt.rn.f32.f64 	%f470, %fd39;
	fma.rn.f32 	%f471, %f218, %f470, %f230;
	fma.rn.f32 	%f472, %f219, %f470, %f231;
	fma.rn.f32 	%f473, %f220, %f470, %f232;
	sub.f32 	%f474, %f471, %f88;
	sub.f32 	%f475, %f472, %f89;
	sub.f32 	%f476, %f473, %f90;
	mul.f32 	%f477, %f475, %f475;
	fma.rn.f32 	%f478, %f474, %f474, %f477;
	fma.rn.f32 	%f479, %f476, %f476, %f478;
	sqrt.rn.f32 	%f480, %f479;
	rcp.rn.f32 	%f481, %f480;
	mul.f32 	%f482, %f481, %f474;
	mul.f32 	%f483, %f481, %f475;
	mul.f32 	%f484, %f481, %f476;
	mul.f32 	%f485, %f483, %f92;
	fma.rn.f32 	%f486, %f482, %f91, %f485;
	fma.rn.f32 	%f487, %f484, %f93, %f486;
	mul.f32 	%f488, %f248, %f487;
	mul.f32 	%f489, %f249, %f487;
	mul.f32 	%f490, %f250, %f487;
	fma.rn.f32 	%f762, %f488, %f214, %f467;
	fma.rn.f32 	%f761, %f489, %f214, %f468;
	fma.rn.f32 	%f760, %f490, %f214, %f469;
	add.s32 	%r122, %r122, 2;
	setp.ne.s32 	%p63, %r122, %r42;
	@%p63 bra 	$L__BB1_33;
	cvt.rn.f64.u32 	%fd51, %r42;
$L__BB1_35:
	setp.eq.s32 	%p64, %r41, 0;
	@%p64 bra 	$L__BB1_37;
	mul.f64 	%fd40, %fd5, %fd51;
	cvt.rn.f32.f64 	%f491, %fd40;
	fma.rn.f32 	%f492, %f218, %f491, %f230;
	fma.rn.f32 	%f493, %f219, %f491, %f231;
	fma.rn.f32 	%f494, %f220, %f491, %f232;
	sub.f32 	%f495, %f492, %f88;
	sub.f32 	%f496, %f493, %f89;
	sub.f32 	%f497, %f494, %f90;
	mul.f32 	%f498, %f496, %f496;
	fma.rn.f32 	%f499, %f495, %f495, %f498;
	fma.rn.f32 	%f500, %f497, %f497, %f499;
	sqrt.rn.f32 	%f501, %f500;
	rcp.rn.f32 	%f502, %f501;
	mul.f32 	%f503, %f502, %f495;
	mul.f32 	%f504, %f502, %f496;
	mul.f32 	%f505, %f502, %f497;
	ld.const.f32 	%f506, [%rd11+-36];
	mul.f32 	%f507, %f95, %f506;
	ld.const.f32 	%f508, [%rd11+-32];
	mul.f32 	%f509, %f96, %f508;
	ld.const.f32 	%f510, [%rd11+-28];
	mul.f32 	%f511, %f97, %f510;
	mul.f32 	%f512, %f504, %f92;
	fma.rn.f32 	%f513, %f503, %f91, %f512;
	fma.rn.f32 	%f514, %f505, %f93, %f513;
	mul.f32 	%f515, %f507, %f514;
	mul.f32 	%f516, %f509, %f514;
	mul.f32 	%f517, %f511, %f514;
	fma.rn.f32 	%f762, %f515, %f214, %f762;
	fma.rn.f32 	%f761, %f516, %f214, %f761;
	fma.rn.f32 	%f760, %f517, %f214, %f760;
$L__BB1_37:
	add.s32 	%r121, %r121, 1;
	setp.ne.s32 	%p65, %r121, %r39;
	@%p65 bra 	$L__BB1_31;
$L__BB1_38:
	add.s32 	%r120, %r120, 1;
	setp.ne.s32 	%p66, %r120, %r2;
	@%p66 bra 	$L__BB1_28;
$L__BB1_39:
	ld.local.v2.f32 	{%f642, %f643}, [%rd3+-16];
	ld.local.f32 	%f644, [%rd3+-8];
	fma.rn.f32 	%f803, %f762, %f642, %f803;
	fma.rn.f32 	%f804, %f761, %f643, %f804;
	fma.rn.f32 	%f805, %f760, %f644, %f805;
	bra.uni 	$L__BB1_75;
$L__BB1_40:
	mov.b32 	%r111, 0;
	mov.f32 	%f761, %f760;
	mov.f32 	%f762, %f760;
$L__BB1_41:
	mul.wide.u32 	%rd29, %r111, 56;
	mov.u64 	%rd30, clights;
	add.s64 	%rd31, %rd30, %rd29;
	add.s64 	%rd8, %rd31, 48;
	ld.const.u32 	%r21, [%rd31+48];
	cvt.rn.f64.s32 	%fd41, %r21;
	rcp.rn.f64 	%fd1, %fd41;
	ld.const.u32 	%r22, [%rd31+52];
	setp.gt.s32 	%p67, %r21, 0;
	@%p67 bra 	$L__BB1_43;
$L__BB1_42:
	add.s32 	%r111, %r111, 1;
	setp.eq.s32 	%p115, %r111, %r2;
	@%p115 bra 	$L__BB1_39;
	bra.uni 	$L__BB1_41;
$L__BB1_43:
	setp.lt.s32 	%p68, %r22, 1;
	@%p68 bra 	$L__BB1_42;
	cvt.rn.f64.s32 	%fd42, %r22;
	div.rn.f64 	%fd43, %fd1, %fd42;
	cvt.rn.f32.f64 	%f109, %fd43;
	ld.const.f32 	%f110, [%rd8+-24];
	ld.const.f32 	%f111, [%rd8+-20];
	ld.const.f32 	%f112, [%rd8+-16];
	ld.const.f32 	%f519, [%rd8+-48];
	ld.const.f32 	%f520, [%rd8+-44];
	ld.const.f32 	%f521, [%rd8+-40];
	ld.const.f32 	%f113, [%rd8+-12];
	ld.const.f32 	%f114, [%rd8+-8];
	ld.const.f32 	%f115, [%rd8+-4];
	mul.f32 	%f522, %f110, 0f3F000000;
	mul.f32 	%f523, %f111, 0f3F000000;
	mul.f32 	%f524, %f112, 0f3F000000;
	sub.f32 	%f116, %f519, %f522;
	sub.f32 	%f117, %f520, %f523;
	sub.f32 	%f118, %f521, %f524;
	rcp.rn.f64 	%fd2, %fd42;
	mov.b32 	%r112, 0;
$L__BB1_45:
	cvt.rn.f64.u32 	%fd44, %r112;
	mul.f64 	%fd45, %fd1, %fd44;
	cvt.rn.f32.f64 	%f525, %fd45;
	fma.rn.f32 	%f526, %f110, %f525, %f116;
	fma.rn.f32 	%f527, %f111, %f525, %f117;
	fma.rn.f32 	%f528, %f112, %f525, %f118;
	mul.f32 	%f529, %f113, 0f3F000000;
	sub.f32 	%f123, %f526, %f529;
	mul.f32 	%f530, %f114, 0f3F000000;
	sub.f32 	%f124, %f527, %f530;
	mul.f32 	%f531, %f115, 0f3F000000;
	sub.f32 	%f125, %f528, %f531;
	mov.b32 	%r113, 0;
$L__BB1_46:
	setp.eq.s32 	%p69, %r63, 1;
	cvt.rn.f64.u32 	%fd46, %r113;
	mul.f64 	%fd47, %fd2, %fd46;
	cvt.rn.f32.f64 	%f534, %fd47;
	fma.rn.f32 	%f535, %f113, %f534, %f123;
	fma.rn.f32 	%f536, %f114, %f534, %f124;
	fma.rn.f32 	%f537, %f115, %f534, %f125;
	sub.f32 	%f538, %f535, %f88;
	sub.f32 	%f539, %f536, %f89;
	sub.f32 	%f540, %f537, %f90;
	mul.f32 	%f541, %f539, %f539;
	fma.rn.f32 	%f542, %f538, %f538, %f541;
	fma.rn.f32 	%f543, %f540, %f540, %f542;
	sqrt.rn.f32 	%f130, %f543;
	rcp.rn.f32 	%f544, %f130;
	mul.f32 	%f131, %f544, %f538;
	mul.f32 	%f132, %f544, %f539;
	mul.f32 	%f133, %f544, %f540;
	mov.f32 	%f768, 0f47C35000;
	mov.b32 	%r117, 0;
	mov.u32 	%r116, %r117;
	@%p69 bra 	$L__BB1_57;
	mov.f32 	%f768, 0f47C35000;
	mov.b32 	%r114, 0;
	mov.u32 	%r116, %r114;
$L__BB1_48:
	mul.wide.u32 	%rd32, %r114, 76;
	mov.u64 	%rd33, ctriangles;
	add.s64 	%rd9, %rd33, %rd32;
	ld.const.f32 	%f136, [%rd9+32];
	mul.f32 	%f546, %f132, %f136;
	ld.const.f32 	%f137, [%rd9+28];
	mul.f32 	%f547, %f133, %f137;
	sub.f32 	%f138, %f546, %f547;
	ld.const.f32 	%f139, [%rd9+24];
	mul.f32 	%f548, %f133, %f139;
	mul.f32 	%f549, %f131, %f136;
	sub.f32 	%f140, %f548, %f549;
	mul.f32 	%f550, %f131, %f137;
	mul.f32 	%f551, %f132, %f139;
	sub.f32 	%f141, %f550, %f551;
	ld.const.f32 	%f142, [%rd9+12];
	ld.const.f32 	%f143, [%rd9+16];
	mul.f32 	%f552, %f140, %f143;
	fma.rn.f32 	%f553, %f138, %f142, %f552;
	ld.const.f32 	%f144, [%rd9+20];
	fma.rn.f32 	%f145, %f141, %f144, %f553;
	setp.eq.f32 	%p71, %f145, 0f00000000;
	mov.pred 	%p126, 0;
	@%p71 bra 	$L__BB1_52;
	rcp.rn.f32 	%f146, %f145;
	ld.const.f32 	%f554, [%rd9];
	sub.f32 	%f147, %f88, %f554;
	ld.const.f32 	%f555, [%rd9+4];
	sub.f32 	%f148, %f89, %f555;
	ld.const.f32 	%f556, [%rd9+8];
	sub.f32 	%f149, %f90, %f556;
	mul.f32 	%f557, %f140, %f148;
	fma.rn.f32 	%f558, %f138, %f147, %f557;
	fma.rn.f32 	%f559, %f141, %f149, %f558;
	mul.f32 	%f150, %f146, %f559;
	setp.lt.f32 	%p73, %f150, 0f00000000;
	setp.gt.f32 	%p74, %f150, 0f3F800000;
	or.pred  	%p75, %p73, %p74;
	@%p75 bra 	$L__BB1_52;
	mul.f32 	%f560, %f148, %f144;
	mul.f32 	%f561, %f149, %f143;
	sub.f32 	%f151, %f560, %f561;
	mul.f32 	%f562, %f149, %f142;
	mul.f32 	%f563, %f147, %f144;
	sub.f32 	%f152, %f562, %f563;
	mul.f32 	%f564, %f147, %f143;
	mul.f32 	%f565, %f148, %f142;
	sub.f32 	%f153, %f564, %f565;
	mul.f32 	%f566, %f132, %f152;
	fma.rn.f32 	%f567, %f131, %f151, %f566;
	fma.rn.f32 	%f568, %f133, %f153, %f567;
	mul.f32 	%f569, %f146, %f568;
	setp.lt.f32 	%p77, %f569, 0f00000000;
	add.f32 	%f570, %f150, %f569;
	setp.gt.f32 	%p78, %f570, 0f3F800000;
	or.pred  	%p79, %p77, %p78;
	@%p79 bra 	$L__BB1_52;
	mul.f32 	%f571, %f152, %f137;
	fma.rn.f32 	%f572, %f151, %f139, %f571;
	fma.rn.f32 	%f573, %f153, %f136, %f572;
	mul.f32 	%f766, %f146, %f573;
	cvt.f64.f32 	%fd48, %f766;
	setp.gt.f64 	%p126, %fd48, 0d3F1A36E2EB1C432D;
$L__BB1_52:
	setp.lt.f32 	%p81, %f766, %f768;
	and.pred  	%p82, %p126, %p81;
	selp.b32 	%r28, %r114, %r116, %p82;
	selp.f32 	%f156, %f766, %f768, %p82;
	ld.const.f32 	%f157, [%rd9+108];
	mul.f32 	%f574, %f132, %f157;
	ld.const.f32 	%f158, [%rd9+104];
	mul.f32 	%f575, %f133, %f158;
	sub.f32 	%f159, %f574, %f575;
	ld.const.f32 	%f160, [%rd9+100];
	mul.f32 	%f576, %f133, %f160;
	mul.f32 	%f577, %f131, %f157;
	sub.f32 	%f161, %f576, %f577;
	mul.f32 	%f578, %f131, %f158;
	mul.f32 	%f579, %f132, %f160;
	sub.f32 	%f162, %f578, %f579;
	ld.const.f32 	%f163, [%rd9+88];
	ld.const.f32 	%f164, [%rd9+92];
	mul.f32 	%f580, %f161, %f164;
	fma.rn.f32 	%f581, %f159, %f163, %f580;
	ld.const.f32 	%f165, [%rd9+96];
	fma.rn.f32 	%f166, %f162, %f165, %f581;
	setp.eq.f32 	%p83, %f166, 0f00000000;
	mov.pred 	%p127, 0;
	@%p83 bra 	$L__BB1_56;
	rcp.rn.f32 	%f167, %f166;
	ld.const.f32 	%f582, [%rd9+76];
	sub.f32 	%f168, %f88, %f582;
	ld.const.f32 	%f583, [%rd9+80];
	sub.f32 	%f169, %f89, %f583;
	ld.const.f32 	%f584, [%rd9+84];
	sub.f32 	%f170, %f90, %f584;
	mul.f32 	%f585, %f161, %f169;
	fma.rn.f32 	%f586, %f159, %f168, %f585;
	fma.rn.f32 	%f587, %f162, %f170, %f586;
	mul.f32 	%f171, %f167, %f587;
	setp.lt.f32 	%p85, %f171, 0f00000000;
	setp.gt.f32 	%p86, %f171, 0f3F800000;
	or.pred  	%p87, %p85, %p86;
	@%p87 bra 	$L__BB1_56;
	mul.f32 	%f588, %f169, %f165;
	mul.f32 	%f589, %f170, %f164;
	sub.f32 	%f172, %f588, %f589;
	mul.f32 	%f590, %f170, %f163;
	mul.f32 	%f591, %f168, %f165;
	sub.f32 	%f173, %f590, %f591;
	mul.f32 	%f592, %f168, %f164;
	mul.f32 	%f593, %f169, %f163;
	sub.f32 	%f174, %f592, %f593;
	mul.f32 	%f594, %f132, %f173;
	fma.rn.f32 	%f595, %f131, %f172, %f594;
	fma.rn.f32 	%f596, %f133, %f174, %f595;
	mul.f32 	%f597, %f167, %f596;
	setp.lt.f32 	%p89, %f597, 0f00000000;
	add.f32 	%f598, %f171, %f597;
	setp.gt.f32 	%p90, %f598, 0f3F800000;
	or.pred  	%p91, %p89, %p90;
	@%p91 bra 	$L__BB1_56;
	mul.f32 	%f599, %f173, %f158;
	fma.rn.f32 	%f600, %f172, %f160, %f599;
	fma.rn.f32 	%f601, %f174, %f157, %f600;
	mul.f32 	%f766, %f167, %f601;
	cvt.f64.f32 	%fd49, %f766;
	setp.gt.f64 	%p127, %fd49, 0d3F1A36E2EB1C432D;
$L__BB1_56:
	setp.lt.f32 	%p92, %f766, %f156;
	and.pred  	%p93, %p127, %p92;
	add.s32 	%r94, %r114, 1;
	selp.b32 	%r116, %r94, %r28, %p93;
	selp.f32 	%f768, %f766, %f156, %p93;
	add.s32 	%r114, %r114, 2;
	setp.ne.s32 	%p94, %r114, %r3;
	mov.u32 	%r117, %r3;
	@%p94 bra 	$L__BB1_48;
$L__BB1_57:
	and.b32  	%r95, %r63, 1;
	setp.eq.b32 	%p95, %r95, 1;
	not.pred 	%p96, %p95;
	@%p96 bra 	$L__BB1_63;
	mul.wide.u32 	%rd34, %r117, 76;
	mov.u64 	%rd35, ctriangles;
	add.s64 	%rd10, %rd35, %rd34;
	ld.const.f32 	%f182, [%rd10+32];
	mul.f32 	%f602, %f132, %f182;
	ld.const.f32 	%f183, [%rd10+28];
	mul.f32 	%f603, %f133, %f183;
	sub.f32 	%f184, %f602, %f603;
	ld.const.f32 	%f185, [%rd10+24];
	mul.f32 	%f604, %f133, %f185;
	mul.f32 	%f605, %f131, %f182;
	sub.f32 	%f186, %f604, %f605;
	mul.f32 	%f606, %f131, %f183;
	mul.f32 	%f607, %f132, %f185;
	sub.f32 	%f187, %f606, %f607;
	ld.const.f32 	%f188, [%rd10+12];
	ld.const.f32 	%f189, [%rd10+16];
	mul.f32 	%f608, %f186, %f189;
	fma.rn.f32 	%f609, %f184, %f188, %f608;
	ld.const.f32 	%f190, [%rd10+20];
	fma.rn.f32 	%f191, %f187, %f190, %f609;
	setp.eq.f32 	%p98, %f191, 0f00000000;
	mov.pred 	%p128, 0;
	@%p98 bra 	$L__BB1_62;
	rcp.rn.f32 	%f192, %f191;
	ld.const.f32 	%f610, [%rd10];
	sub.f32 	%f193, %f88, %f610;
	ld.const.f32 	%f611, [%rd10+4];
	sub.f32 	%f194, %f89, %f611;
	ld.const.f32 	%f612, [%rd10+8];
	sub.f32 	%f195, %f90, %f612;
	mul.f32 	%f613, %f186, %f194;
	fma.rn.f32 	%f614, %f184, %f193, %f613;
	fma.rn.f32 	%f615, %f187, %f195, %f614;
	mul.f32 	%f196, %f192, %f615;
	setp.lt.f32 	%p100, %f196, 0f00000000;
	setp.gt.f32 	%p101, %f196, 0f3F800000;
	or.pred  	%p102, %p100, %p101;
	@%p102 bra 	$L__BB1_62;
	mul.f32 	%f616, %f194, %f190;
	mul.f32 	%f617, %f195, %f189;
	sub.f32 	%f197, %f616, %f617;
	mul.f32 	%f618, %f195, %f188;
	mul.f32 	%f619, %f193, %f190;
	sub.f32 	%f198, %f618, %f619;
	mul.f32 	%f620, %f193, %f189;
	mul.f32 	%f621, %f194, %f188;
	sub.f32 	%f199, %f620, %f621;
	mul.f32 	%f622, %f132, %f198;
	fma.rn.f32 	%f623, %f131, %f197, %f622;
	fma.rn.f32 	%f624, %f133, %f199, %f623;
	mul.f32 	%f625, %f192, %f624;
	setp.lt.f32 	%p104, %f625, 0f00000000;
	add.f32 	%f626, %f196, %f625;
	setp.gt.f32 	%p105, %f626, 0f3F800000;
	or.pred  	%p106, %p104, %p105;
	@%p106 bra 	$L__BB1_62;
	mul.f32 	%f627, %f198, %f183;
	fma.rn.f32 	%f628, %f197, %f185, %f627;
	fma.rn.f32 	%f629, %f199, %f182, %f628;
	mul.f32 	%f766, %f192, %f629;
	cvt.f64.f32 	%fd50, %f766;
	setp.gt.f64 	%p128, %fd50, 0d3F1A36E2EB1C432D;
$L__BB1_62:
	setp.lt.f32 	%p107, %f766, %f768;
	and.pred  	%p108, %p128, %p107;
	selp.b32 	%r116, %r117, %r116, %p108;
	selp.f32 	%f768, %f766, %f768, %p108;
$L__BB1_63:
	setp.geu.f32 	%p109, %f768, 0f47C35000;
	@%p109 bra 	$L__BB1_65;
	mul.wide.u32 	%rd36, %r116, 76;
	mov.u64 	%rd37, ctriangles;
	add.s64 	%rd38, %rd37, %rd36;
	ld.const.u8 	%rs2, [%rd38+72];
	setp.ne.s16 	%p110, %rs2, 76;
	setp.leu.f32 	%p111, %f768, %f130;
	and.pred  	%p112, %p110, %p111;
	@%p112 bra 	$L__BB1_66;
$L__BB1_65:
	ld.const.f32 	%f630, [%rd8+-36];
	mul.f32 	%f631, %f95, %f630;
	ld.const.f32 	%f632, [%rd8+-32];
	mul.f32 	%f633, %f96, %f632;
	ld.const.f32 	%f634, [%rd8+-28];
	mul.f32 	%f635, %f97, %f634;
	mul.f32 	%f636, %f132, %f92;
	fma.rn.f32 	%f637, %f131, %f91, %f636;
	fma.rn.f32 	%f638, %f133, %f93, %f637;
	mul.f32 	%f639, %f631, %f638;
	mul.f32 	%f640, %f633, %f638;
	mul.f32 	%f641, %f635, %f638;
	fma.rn.f32 	%f762, %f639, %f109, %f762;
	fma.rn.f32 	%f761, %f640, %f109, %f761;
	fma.rn.f32 	%f760, %f641, %f109, %f760;
$L__BB1_66:
	add.s32 	%r113, %r113, 1;
	setp.ne.s32 	%p113, %r113, %r22;
	@%p113 bra 	$L__BB1_46;
	add.s32 	%r112, %r112, 1;
	setp.eq.s32 	%p114, %r112, %r21;
	@%p114 bra 	$L__BB1_42;
	bra.uni 	$L__BB1_45;
$L__BB1_68:
	ld.local.v2.f32 	{%f412, %f413}, [%rd3+-16];
	ld.const.f32 	%f414, [%rd7+60];
	ld.const.f32 	%f415, [%rd7+64];
	ld.local.f32 	%f416, [%rd3+-8];
	ld.const.f32 	%f417, [%rd7+68];
	fma.rn.f32 	%f803, %f412, %f414, %f803;
	fma.rn.f32 	%f804, %f413, %f415, %f804;
	fma.rn.f32 	%f805, %f416, %f417, %f805;
	st.local.v2.f32 	[%rd3+-40], {%f88, %f89};
	add.f32 	%f418, %f91, %f91;
	add.f32 	%f419, %f92, %f92;
	add.f32 	%f420, %f93, %f93;
	mul.f32 	%f421, %f418, %f94;
	mul.f32 	%f422, %f419, %f94;
	mul.f32 	%f423, %f420, %f94;
	sub.f32 	%f424, %f85, %f421;
	sub.f32 	%f425, %f86, %f422;
	sub.f32 	%f426, %f87, %f423;
	st.local.v2.f32 	[%rd3+-32], {%f90, %f424};
	st.local.v2.f32 	[%rd3+-24], {%f425, %f426};
	mul.f32 	%f427, %f95, %f412;
	mul.f32 	%f428, %f96, %f413;
	mul.f32 	%f429, %f97, %f416;
	st.local.v2.f32 	[%rd3+-16], {%f427, %f428};
	add.s32 	%r82, %r19, 1;
	mov.b32 	%r83, %f429;
	st.local.v2.u32 	[%rd3+-8], {%r83, %r82};
	mov.u32 	%r123, %r7;
	bra.uni 	$L__BB1_75;
$L__BB1_69:
	setp.lt.f32 	%p116, %f94, 0f00000000;
	neg.f32 	%f645, %f91;
	selp.f32 	%f646, %f91, %f645, %p116;
	neg.f32 	%f647, %f92;
	selp.f32 	%f648, %f92, %f647, %p116;
	neg.f32 	%f649, %f93;
	selp.f32 	%f650, %f93, %f649, %p116;
	add.f32 	%f651, %f91, %f91;
	add.f32 	%f652, %f92, %f92;
	add.f32 	%f653, %f93, %f93;
	mul.f32 	%f654, %f651, %f94;
	mul.f32 	%f655, %f652, %f94;
	mul.f32 	%f656, %f653, %f94;
	sub.f32 	%f267, %f85, %f654;
	sub.f32 	%f268, %f86, %f655;
	sub.f32 	%f269, %f87, %f656;
	mul.f32 	%f657, %f92, %f648;
	fma.rn.f32 	%f658, %f91, %f646, %f657;
	fma.rn.f32 	%f270, %f93, %f650, %f658;
	setp.gt.f32 	%p117, %f270, 0f00000000;
	mul.f32 	%f659, %f648, %f86;
	fma.rn.f32 	%f660, %f646, %f85, %f659;
	fma.rn.f32 	%f271, %f650, %f87, %f660;
	selp.f32 	%f661, 0f3E31C71C, 0f40B851EC, %p117;
	mul.f32 	%f662, %f271, %f271;
	mov.f32 	%f663, 0f3F800000;
	sub.f32 	%f664, %f663, %f662;
	mul.f32 	%f665, %f661, %f664;
	sub.f32 	%f272, %f663, %f665;
	setp.geu.f32 	%p118, %f272, 0f00000000;
	@%p118 bra 	$L__BB1_71;
	ld.local.v2.f32 	{%f710, %f711}, [%rd3+-16];
	ld.const.f32 	%f712, [%rd7+60];
	ld.const.f32 	%f713, [%rd7+64];
	ld.local.f32 	%f714, [%rd3+-8];
	ld.const.f32 	%f715, [%rd7+68];
	fma.rn.f32 	%f803, %f710, %f712, %f803;
	fma.rn.f32 	%f804, %f711, %f713, %f804;
	fma.rn.f32 	%f805, %f714, %f715, %f805;
	st.local.v2.f32 	[%rd3+-40], {%f88, %f89};
	st.local.v2.f32 	[%rd3+-32], {%f90, %f267};
	st.local.v2.f32 	[%rd3+-24], {%f268, %f269};
	mul.f32 	%f716, %f95, %f710;
	mul.f32 	%f717, %f96, %f711;
	mul.f32 	%f718, %f97, %f714;
	st.local.v2.f32 	[%rd3+-16], {%f716, %f717};
	add.s32 	%r99, %r19, 1;
	mov.b32 	%r100, %f718;
	st.local.v2.u32 	[%rd3+-8], {%r100, %r99};
	mov.u32 	%r123, %r7;
	bra.uni 	$L__BB1_75;
$L__BB1_71:
	setp.leu.f32 	%p119, %f270, 0f00000000;
	setp.gt.f32 	%p120, %f270, 0f00000000;
	selp.f32 	%f666, 0f3ED55555, 0f4019999A, %p120;
	mul.f32 	%f667, %f666, %f85;
	mul.f32 	%f668, %f666, %f86;
	mul.f32 	%f669, %f666, %f87;
	sqrt.rn.f32 	%f670, %f272;
	fma.rn.f32 	%f671, %f666, %f271, %f670;
	neg.f32 	%f672, %f671;
	selp.f32 	%f673, %f671, %f672, %p120;
	mul.f32 	%f674, %f91, %f673;
	mul.f32 	%f675, %f92, %f673;
	mul.f32 	%f676, %f93, %f673;
	sub.f32 	%f677, %f667, %f674;
	sub.f32 	%f678, %f668, %f675;
	sub.f32 	%f679, %f669, %f676;
	mul.f32 	%f680, %f678, %f678;
	fma.rn.f32 	%f681, %f677, %f677, %f680;
	fma.rn.f32 	%f682, %f679, %f679, %f681;
	sqrt.rn.f32 	%f683, %f682;
	rcp.rn.f32 	%f684, %f683;
	mul.f32 	%f276, %f684, %f677;
	mul.f32 	%f277, %f684, %f678;
	mul.f32 	%f278, %f684, %f679;
	@%p119 bra 	$L__BB1_73;
	neg.f32 	%f802, %f271;
	bra.uni 	$L__BB1_74;
$L__BB1_73:
	mul.f32 	%f685, %f92, %f277;
	fma.rn.f32 	%f686, %f91, %f276, %f685;
	fma.rn.f32 	%f802, %f93, %f278, %f686;
$L__BB1_74:
	mov.f32 	%f687, 0f3F800000;
	sub.f32 	%f688, %f687, %f802;
	mul.f32 	%f689, %f688, 0f3F54985C;
	mul.f32 	%f690, %f688, %f689;
	mul.f32 	%f691, %f688, %f690;
	mul.f32 	%f692, %f688, %f691;
	fma.rn.f32 	%f693, %f688, %f692, 0f3E2D9E91;
	sub.f32 	%f694, %f687, %f693;
	ld.local.v2.f32 	{%f695, %f696}, [%rd3+-16];
	ld.const.f32 	%f697, [%rd7+60];
	ld.const.f32 	%f698, [%rd7+64];
	ld.local.f32 	%f699, [%rd3+-8];
	ld.const.f32 	%f700, [%rd7+68];
	fma.rn.f32 	%f803, %f695, %f697, %f803;
	fma.rn.f32 	%f804, %f696, %f698, %f804;
	fma.rn.f32 	%f805, %f699, %f700, %f805;
	st.local.v2.f32 	[%rd3+-40], {%f88, %f89};
	st.local.v2.f32 	[%rd3+-32], {%f90, %f267};
	st.local.v2.f32 	[%rd3+-24], {%f268, %f269};
	mul.f32 	%f701, %f95, %f695;
	mul.f32 	%f702, %f96, %f696;
	mul.f32 	%f703, %f97, %f699;
	add.s32 	%r96, %r19, 1;
	add.s32 	%r123, %r7, 1;
	st.local.v2.f32 	[%rd3], {%f88, %f89};
	st.local.v2.f32 	[%rd3+8], {%f90, %f276};
	st.local.v2.f32 	[%rd3+16], {%f277, %f278};
	mul.f32 	%f704, %f693, %f701;
	mul.f32 	%f705, %f693, %f702;
	mul.f32 	%f706, %f693, %f703;
	st.local.v2.f32 	[%rd3+-16], {%f704, %f705};
	mov.b32 	%r97, %f706;
	st.local.v2.u32 	[%rd3+-8], {%r97, %r96};
	mul.f32 	%f707, %f694, %f701;
	mul.f32 	%f708, %f694, %f702;
	mul.f32 	%f709, %f694, %f703;
	st.local.v2.f32 	[%rd3+24], {%f707, %f708};
	mov.b32 	%r98, %f709;
	st.local.v2.u32 	[%rd3+32], {%r98, %r96};
$L__BB1_75:
	setp.ne.s32 	%p121, %r123, 0;
	@%p121 bra 	$L__BB1_2;
	mul.wide.u32 	%rd39, %r101, 12;
	mov.u64 	%rd40, AAFilter;
	add.s64 	%rd41, %rd40, %rd39;
	ld.const.f32 	%f725, [%rd41+8];
	fma.rn.f32 	%f728, %f803, %f725, %f728;
	fma.rn.f32 	%f727, %f804, %f725, %f727;
	fma.rn.f32 	%f726, %f805, %f725, %f726;
	add.s32 	%r101, %r101, 1;
	setp.ne.s32 	%p122, %r101, 6;
	@%p122 bra 	$L__BB1_1;
	st.global.f32 	[%rd2], %f728;
	st.global.f32 	[%rd2+4], %f727;
	st.global.f32 	[%rd2+8], %f726;
	ret;

}


// ===== COMPILED SASS (sm_100) =====

	.target	sm_100

	.elftype	@"ET_EXEC"


//--------------------- .note.nv.tkinfo           --------------------------
	.section	.note.nv.tkinfo,"",@"SHT_NOTE"
	.sectionflags	@"SHF_NOTE_NV_TKINFO"
	.tkinfo
        /*0018*/ 	.word	0x00000002
        /*0030*/ 	.string	""
        /*0030*/ 	.string	"ptxas"
        /*0030*/ 	.string	"Cuda compilation tools, release 13.0, V13.0.88"
        /*0030*/ 	.string	"Build cuda_13.0.r13.0/compiler.36424714_0"
        /*0030*/ 	.string	"-arch sm_100 -m 64 "



//--------------------- .note.nv.cuinfo           --------------------------
	.section	.note.nv.cuinfo,"",@"SHT_NOTE"
	.sectionflags	@"SHF_NOTE_NV_CUINFO"
        /*0018*/ 	.short	0x0002
        /*001a*/ 	.short	0x0064
        /*001c*/ 	.short	0x0082
	.zero		2


//--------------------- .nv.info                  --------------------------
	.section	.nv.info,"",@"SHT_CUDA_INFO"
	.align	4


	//----- nvinfo : EIATTR_REGCOUNT
	.align		4
        /*0000*/ 	.byte	0x04, 0x2f
        /*0002*/ 	.short	(.L_14 - .L_13)
	.align		4
.L_13:
        /*0004*/ 	.word	index@(_Z9init_randP17curandStateXORWOWj)
        /*0008*/ 	.word	0x0000000c


	//----- nvinfo : EIATTR_FRAME_SIZE
	.align		4
.L_14:
        /*000c*/ 	.byte	0x04, 0x11
        /*000e*/ 	.short	(.L_16 - .L_15)
	.align		4
.L_15:
        /*0010*/ 	.word	index@(_Z9init_randP17curandStateXORWOWj)
        /*0014*/ 	.word	0x00000000


	//----- nvinfo : EIATTR_REGCOUNT
	.align		4
.L_16:
        /*0018*/ 	.byte	0x04, 0x2f
        /*001a*/ 	.short	(.L_18 - .L_17)
	.align		4
.L_17:
        /*001c*/ 	.word	index@(_Z12path_tracingP3Vec)
        /*0020*/ 	.word	0x0000005a


	//----- nvinfo : EIATTR_FRAME_SIZE
	.align		4
.L_18:
        /*0024*/ 	.byte	0x04, 0x11
        /*0026*/ 	.short	(.L_20 - .L_19)
	.align		4
.L_19:
        /*0028*/ 	.word	index@($__internal_3_$__cuda_sm20_sqrt_rn_f32_slowpath)
        /*002c*/ 	.word	0x00000348


	//----- nvinfo : EIATTR_FRAME_SIZE
	.align		4
.L_20:
        /*0030*/ 	.byte	0x04, 0x11
        /*0032*/ 	.short	(.L_22 - .L_21)
	.align		4
.L_21:
        /*0034*/ 	.word	index@($__internal_2_$__cuda_sm20_rcp_rn_f32_slowpath)
        /*0038*/ 	.word	0x00000348


	//----- nvinfo : EIATTR_FRAME_SIZE
	.align		4
.L_22:
        /*003c*/ 	.byte	0x04, 0x11
        /*003e*/ 	.short	(.L_24 - .L_23)
	.align		4
.L_23:
        /*0040*/ 	.word	index@($__internal_1_$__cuda_sm20_div_rn_f64_full)
        /*0044*/ 	.word	0x00000348


	//----- nvinfo : EIATTR_FRAME_SIZE
	.align		4
.L_24:
        /*0048*/ 	.byte	0x04, 0x11
        /*004a*/ 	.short	(.L_26 - .L_25)
	.align		4
.L_25:
        /*004c*/ 	.word	index@($__internal_0_$__cuda_sm20_dblrcp_rn_slowpath_v3)
        /*0050*/ 	.word	0x00000348


	//----- nvinfo : EIATTR_FRAME_SIZE
	.align		4
.L_26:
        /*0054*/ 	.byte	0x04, 0x11
        /*0056*/ 	.short	(.L_28 - .L_27)
	.align		4
.L_27:
        /*0058*/ 	.word	index@(_Z12path_tracingP3Vec)
        /*005c*/ 	.word	0x00000348


	//----- nvinfo : EIATTR_MIN_STACK_SIZE
	.align		4
.L_28:
        /*0060*/ 	.byte	0x04, 0x12
        /*0062*/ 	.short	(.L_30 - .L_29)
	.align		4
.L_29:
        /*0064*/ 	.word	index@(_Z12path_tracingP3Vec)
        /*0068*/ 	.word	0x00000348


	//----- nvinfo : EIATTR_MIN_STACK_SIZE
	.align		4
.L_30:
        /*006c*/ 	.byte	0x04, 0x12
        /*006e*/ 	.short	(.L_32 - .L_31)
	.align		4
.L_31:
        /*0070*/ 	.word	index@(_Z9init_randP17curandStateXORWOWj)
        /*0074*/ 	.word	0x00000000
.L_32:


//--------------------- .nv.compat                --------------------------
	.section	.nv.compat,"",@"SHT_CUDA_COMPAT_INFO"
	.align	4
        /*0000*/ 	.byte	0x02, 0x09, 0x00, 0x00, 0x02, 0x02, 0x01, 0x00, 0x02, 0x05, 0x05, 0x00, 0x03, 0x07, 0x01, 0x01
        /*0010*/ 	.byte	0x02, 0x03, 0x00, 0x00, 0x02, 0x06, 0x01, 0x00, 0x04, 0x0b, 0x08, 0x00, 0x01, 0x00, 0x00, 0x00
        /*0020*/ 	.byte	0x00, 0x00, 0x00, 0x00


//--------------------- .nv.info._Z12path_tracingP3Vec --------------------------
	.section	.nv.info._Z12path_tracingP3Vec,"",@"SHT_CUDA_INFO"
	.sectionflags	@""
	.align	4


	//----- nvinfo : EIATTR_CUDA_API_VERSION
	.align		4
        /*0000*/ 	.byte	0x04, 0x37
        /*0002*/ 	.short	(.L_34 - .L_33)
.L_33:
        /*0004*/ 	.word	0x00000082


	//----- nvinfo : EIATTR_KPARAM_INFO
	.align		4
.L_34:
        /*0008*/ 	.byte	0x04, 0x17
        /*000a*/ 	.short	(.L_36 - .L_35)
.L_35:
        /*000c*/ 	.word	0x00000000
        /*0010*/ 	.short	0x0000
        /*0012*/ 	.short	0x0000
        /*0014*/ 	.byte	0x00, 0xf5, 0x21, 0x00


	//----- nvinfo : EIATTR_SPARSE_MMA_MASK
	.align		4
.L_36:
        /*0018*/ 	.byte	0x03, 0x50
        /*001a*/ 	.short	0x0000


	//----- nvinfo : EIATTR_MAXREG_COUNT
	.align		4
        /*001c*/ 	.byte	0x03, 0x1b
        /*001e*/ 	.short	0x00ff


	//----- nvinfo : EIATTR_MERCURY_ISA_VERSION
	.align		4
        /*0020*/ 	.byte	0x03, 0x5f
        /*0022*/ 	.short	0x0101


	//----- nvinfo : EIATTR_VRC_CTA_INIT_COUNT
	.align		4
        /*0024*/ 	.byte	0x02, 0x4a
	.zero		1
	.zero		1


	//----- nvinfo : EIATTR_EXIT_INSTR_OFFSETS
	.align		4
        /*0028*/ 	.byte	0x04, 0x1c
        /*002a*/ 	.short	(.L_38 - .L_37)


	//   ....[0]....
.L_37:
        /*002c*/ 	.word	0x000050a0


	//----- nvinfo : EIATTR_CRS_STACK_SIZE
	.align		4
.L_38:
        /*0030*/ 	.byte	0x04, 0x1e
        /*0032*/ 	.short	(.L_40 - .L_39)
.L_39:
        /*0034*/ 	.word	0x00000000


	//----- nvinfo : EIATTR_CBANK_PARAM_SIZE
	.align		4
.L_40:
        /*0038*/ 	.byte	0x03, 0x19
        /*003a*/ 	.short	0x0008


	//----- nvinfo : EIATTR_PARAM_CBANK
	.align		4
        /*003c*/ 	.byte	0x04, 0x0a
        /*003e*/ 	.short	(.L_42 - .L_41)
	.align		4
.L_41:
        /*0040*/ 	.word	index@(.nv.constant0._Z12path_tracingP3Vec)
        /*0044*/ 	.short	0x0380
        /*0046*/ 	.short	0x0008


	//----- nvinfo : EIATTR_SW_WAR
	.align		4
.L_42:
        /*0048*/ 	.byte	0x04, 0x36
        /*004a*/ 	.short	(.L_44 - .L_43)
.L_43:
        /*004c*/ 	.word	0x00000008
.L_44:


//--------------------- .nv.info._Z9init_randP17curandStateXORWOWj --------------------------
	.section	.nv.info._Z9init_randP17curandStateXORWOWj,"",@"SHT_CUDA_INFO"
	.sectionflags	@""
	.align	4


	//----- nvinfo : EIATTR_CUDA_API_VERSION
	.align		4
        /*0000*/ 	.byte	0x04, 0x37
        /*0002*/ 	.short	(.L_46 - .L_45)
.L_45:
        /*0004*/ 	.word	0x00000082


	//----- nvinfo : EIATTR_KPARAM_INFO
	.align		4
.L_46:
        /*0008*/ 	.byte	0x04, 0x17
        /*000a*/ 	.short	(.L_48 - .L_47)
.L_47:
        /*000c*/ 	.word	0x00000000
        /*0010*/ 	.short	0x0001
        /*0012*/ 	.short	0x0008
        /*0014*/ 	.byte	0x00, 0xf0, 0x11, 0x00


	//----- nvinfo : EIATTR_KPARAM_INFO
	.align		4
.L_48:
        /*0018*/ 	.byte	0x04, 0x17
        /*001a*/ 	.short	(.L_50 - .L_49)
.L_49:
        /*001c*/ 	.word	0x00000000
        /*0020*/ 	.short	0x0000
        /*0022*/ 	.short	0x0000
        /*0024*/ 	.byte	0x00, 0xf5, 0x21, 0x00


	//----- nvinfo : EIATTR_SPARSE_MMA_MASK
	.align		4
.L_50:
        /*0028*/ 	.byte	0x03, 0x50
        /*002a*/ 	.short	0x0000


	//----- nvinfo : EIATTR_MAXREG_COUNT
	.align		4
        /*002c*/ 	.byte	0x03, 0x1b
        /*002e*/ 	.short	0x00ff


	//----- nvinfo : EIATTR_MERCURY_ISA_VERSION
	.align		4
        /*0030*/ 	.byte	0x03, 0x5f
        /*0032*/ 	.short	0x0101


	//----- nvinfo : EIATTR_VRC_CTA_INIT_COUNT
	.align		4
        /*0034*/ 	.byte	0x02, 0x4a
	.zero		1
	.zero		1


	//----- nvinfo : EIATTR_EXIT_INSTR_OFFSETS
	.align		4
        /*0038*/ 	.byte	0x04, 0x1c
        /*003a*/ 	.short	(.L_52 - .L_51)


	//   ....[0]....
.L_51:
        /*003c*/ 	.word	0x00000290


	//----- nvinfo : EIATTR_CBANK_PARAM_SIZE
	.align		4
.L_52:
        /*0040*/ 	.byte	0x03, 0x19
        /*0042*/ 	.short	0x000c


	//----- nvinfo : EIATTR_PARAM_CBANK
	.align		4
        /*0044*/ 	.byte	0x04, 0x0a
        /*0046*/ 	.short	(.L_54 - .L_53)
	.align		4
.L_53:
        /*0048*/ 	.word	index@(.nv.constant0._Z9init_randP17curandStateXORWOWj)
        /*004c*/ 	.short	0x0380
        /*004e*/ 	.short	0x000c


	//----- nvinfo : EIATTR_SW_WAR
	.align		4
.L_54:
        /*0050*/ 	.byte	0x04, 0x36
        /*0052*/ 	.short	(.L_56 - .L_55)
.L_55:
        /*0054*/ 	.word	0x00000008
.L_56:


//--------------------- .nv.callgraph             --------------------------
	.section	.nv.callgraph,"",@"SHT_CUDA_CALLGRAPH"
	.align	4
	.sectionentsize	8
	.align		4
        /*0000*/ 	.word	0x00000000
	.align		4
        /*0004*/ 	.word	0xffffffff
	.align		4
        /*0008*/ 	.word	0x00000000
	.align		4
        /*000c*/ 	.word	0xfffffffe
	.align		4
        /*0010*/ 	.word	0x00000000
	.align		4
        /*0014*/ 	.word	0xfffffffd
	.align		4
        /*0018*/ 	.word	0x00000000
	.align		4
        /*001c*/ 	.word	0xfffffffc


//--------------------- .nv.constant4             --------------------------
	.section	.nv.constant4,"a",@progbits
	.align	8
	.align		8
.nv.constant4:
        /*0000*/ 	.dword	precalc_xorwow_matrix
	.align		8
        /*0008*/ 	.dword	precalc_xorwow_offset_matrix
	.align		8
        /*0010*/ 	.dword	mrg32k3aM1
	.align		8
        /*0018*/ 	.dword	mrg32k3aM2
	.align		8
        /*0020*/ 	.dword	mrg32k3aM1SubSeq
	.align		8
        /*0028*/ 	.dword	mrg32k3aM2SubSeq
	.align		8
        /*0030*/ 	.dword	mrg32k3aM1Seq
	.align		8
        /*0038*/ 	.dword	mrg32k3aM2Seq


//--------------------- .nv.constant3             --------------------------
	.section	.nv.constant3,"a",@progbits
	.align	8
.nv.constant3:
	.type		__cr_lgamma_table,@object
	.size		__cr_lgamma_table,(ctriangles - __cr_lgamma_table)
__cr_lgamma_table:
        /*0000*/ 	.byte	0x00, 0x00, 0x00, 0x00, 0x00, 0x00, 0x00, 0x00, 0x00, 0x00, 0x00, 0x00, 0x00, 0x00, 0x00, 0x00
        /*0010*/ 	.byte	0xef, 0x39, 0xfa, 0xfe, 0x42, 0x2e, 0xe6, 0x3f, 0x02, 0x20, 0x2a, 0xfa, 0x0b, 0xab, 0xfc, 0x3f
        /*0020*/ 	.byte	0xf9, 0x2c, 0x92, 0x7c, 0xa7, 0x6c, 0x09, 0x40, 0xc9, 0x79, 0x44, 0x3c, 0x64, 0x26, 0x13, 0x40
        /*0030*/ 	.byte	0xca, 0x01, 0xcf, 0x3a, 0x27, 0x51, 0x1a, 0x40, 0x30, 0xcc, 0x2d, 0xf3, 0xe1, 0x0c, 0x21, 0x40
        /*0040*/ 	.byte	0x0d, 0xb7, 0xfc, 0x82, 0x8e, 0x35, 0x25, 0x40
	.type		ctriangles,@object
	.size		ctriangles,(cparam - ctriangles)
ctriangles:
	.zero		7600
	.type		cparam,@object
	.size		cparam,(clights - cparam)
cparam:
	.zero		32
	.type		clights,@object
	.size		clights,(AAFilter - clights)
clights:
	.zero		560
	.type		AAFilter,@object
	.size		AAFilter,(.L_12 - AAFilter)
AAFilter:
        /*2048*/ 	.byte	0xb8, 0x1e, 0x05, 0xbf, 0x5c, 0x8f, 0xc2, 0x3e, 0x6f, 0x12, 0x03, 0x3e, 0x85, 0xeb, 0xd1, 0x3e
        /*2058*/ 	.byte	0x29, 0x5c, 0x0f, 0x3f, 0x46, 0xb6, 0xf3, 0x3d, 0x71, 0x3d, 0x8a, 0x3e, 0x0a, 0xd7, 0xa3, 0x3d
        /*2068*/ 	.byte	0x2b, 0x87, 0x96, 0x3e, 0x7b, 0x14, 0x2e, 0xbe, 0xe1, 0x7a, 0x94, 0xbe, 0xdb, 0xf9, 0x7e, 0x3e
        /*2078*/ 	.byte	0xe1, 0x7a, 0x14, 0x3f, 0xcd, 0xcc, 0x0c, 0xbf, 0xf4, 0xfd, 0xd4, 0x3d, 0x52, 0xb8, 0x9e, 0xbe
        /*2088*/ 	.byte	0x8f, 0xc2, 0x35, 0xbf, 0x87, 0x16, 0xd9, 0x3d
.L_12:


//--------------------- .text._Z12path_tracingP3Vec --------------------------
	.section	.text._Z12path_tracingP3Vec,"ax",@progbits
	.align	128
        .global         _Z12path_tracingP3Vec
        .type           _Z12path_tracingP3Vec,@function
        .size           _Z12path_tracingP3Vec,(.L_x_127 - _Z12path_tracingP3Vec)
        .other          _Z12path_tracingP3Vec,@"STO_CUDA_ENTRY STV_DEFAULT"
_Z12path_tracingP3Vec:
.text._Z12path_tracingP3Vec:
[----:B------:R-:W0:Y:S01]  /*0000*/  LDC R1, c[0x0][0x37c] ;  /* 0x0000df00ff017b82 */ /* 0x000e220000000800 */
[----:B------:R-:W1:Y:S07]  /*0010*/  S2R R0, SR_TID.X ;  /* 0x0000000000007919 */ /* 0x000e6e0000002100 */
[----:B------:R-:W1:Y:S01]  /*0020*/  LDC R3, c[0x0][0x360] ;  /* 0x0000d800ff037b82 */ /* 0x000e620000000800 */
[----:B------:R-:W2:Y:S01]  /*0030*/  LDCU UR6, c[0x3][0x1df8] ;  /* 0x00c3bf00ff0677ac */ /* 0x000ea20008000800 */
[----:B0-----:R-:W-:Y:S01]  /*0040*/  IADD3 R1, PT, PT, R1, -0x348, RZ ;  /* 0xfffffcb801017810 */ /* 0x001fe20007ffe0ff */
[----:B------:R-:W0:Y:S01]  /*0050*/  S2R R5, SR_TID.Y ;  /* 0x0000000000057919 */ /* 0x000e220000002200 */
[----:B------:R-:W-:Y:S01]  /*0060*/  HFMA2 R7, -RZ, RZ, 0, 0 ;  /* 0x00000000ff077431 */ /* 0x000fe200000001ff */
[----:B------:R-:W3:Y:S01]  /*0070*/  LDCU.64 UR10, c[0x0][0x358] ;  /* 0x00006b00ff0a77ac */ /* 0x000ee20008000a00 */
[----:B------:R-:W-:-:S02]  /*0080*/  MOV R10, RZ ;  /* 0x000000ff000a7202 */ /* 0x000fc40000000f00 */
[----:B------:R-:W1:Y:S01]  /*0090*/  S2UR UR4, SR_CTAID.X ;  /* 0x00000000000479c3 */ /* 0x000e620000002500 */
[----:B------:R-:W4:Y:S07]  /*00a0*/  LDCU.64 UR12, c[0x3][0x1e10] ;  /* 0x00c3c200ff0c77ac */ /* 0x000f2e0008000a00 */
[----:B------:R-:W0:Y:S01]  /*00b0*/  S2UR UR5, SR_CTAID.Y ;  /* 0x00000000000579c3 */ /* 0x000e220000002600 */
[----:B--2---:R-:W2:Y:S07]  /*00c0*/  I2F.F64 R8, UR6 ;  /* 0x0000000600087d12 */ /* 0x004eae0008201c00 */
[----:B------:R-:W0:Y:S01]  /*00d0*/  LDC R6, c[0x0][0x364] ;  /* 0x0000d900ff067b82 */ /* 0x000e220000000800 */
[----:B----4-:R-:W-:Y:S07]  /*00e0*/  F2F.F64.F32 R36, UR13 ;  /* 0x0000000d00247d10 */ /* 0x010fee0008201800 */
[----:B------:R-:W4:Y:S01]  /*00f0*/  LDC.64 R38, c[0x0][0x380] ;  /* 0x0000e000ff267b82 */ /* 0x000f220000000a00 */
[----:B-1----:R-:W-:Y:S01]  /*0100*/  IMAD R3, R3, UR4, R0 ;  /* 0x0000000403037c24 */ /* 0x002fe2000f8e0200 */
[----:B--2---:R-:W-:Y:S01]  /*0110*/  R2UR UR9, R9 ;  /* 0x00000000090972ca */ /* 0x004fe200000e0000 */
[----:B------:R-:W-:Y:S01]  /*0120*/  F2F.F64.F32 R40, UR12 ;  /* 0x0000000c00287d10 */ /* 0x000fe20008201800 */
[----:B------:R-:W-:Y:S01]  /*0130*/  R2UR UR12, R1 ;  /* 0x00000000010c72ca */ /* 0x000fe200000e0000 */
[----:B------:R-:W-:Y:S01]  /*0140*/  UMOV UR4, URZ ;  /* 0x000000ff00047c82 */ /* 0x000fe20008000000 */
[----:B------:R-:W-:-:S02]  /*0150*/  R2UR UR8, R8 ;  /* 0x00000000080872ca */ /* 0x000fc400000e0000 */
[----:B------:R-:W-:-:S03]  /*0160*/  MOV R8, RZ ;  /* 0x000000ff00087202 */ /* 0x000fc60000000f00 */
[----:B------:R-:W1:Y:S01]  /*0170*/  I2F.F64 R42, R3 ;  /* 0x00000003002a7312 */ /* 0x000e620000201c00 */
[----:B0-----:R-:W-:Y:S01]  /*0180*/  IMAD R6, R6, UR5, R5 ;  /* 0x0000000506067c24 */ /* 0x001fe2000f8e0205 */
[----:B------:R-:W0:Y:S03]  /*0190*/  LDCU UR5, c[0x3][0x1e04] ;  /* 0x00c3c080ff0577ac */ /* 0x000e260008000800 */
[----:B------:R-:W-:-:S04]  /*01a0*/  IMAD R5, R6, UR6, R3 ;  /* 0x0000000606057c24 */ /* 0x000fc8000f8e0203 */
[----:B----4-:R-:W-:Y:S01]  /*01b0*/  IMAD.WIDE R38, R5, 0xc, R38 ;  /* 0x0000000c05267825 */ /* 0x010fe200078e0226 */
[----:B-1----:R-:W-:-:S04]  /*01c0*/  DADD R42, R42, 0.5 ;  /* 0x3fe000002a2a7429 */ /* 0x002fc80000000000 */
[----:B---3--:R1:W-:Y:S04]  /*01d0*/  STG.E desc[UR10][R38.64], RZ ;  /* 0x000000ff26007986 */ /* 0x0083e8000c10190a */
[----:B------:R1:W-:Y:S01]  /*01e0*/  STG.E desc[UR10][R38.64+0x4], RZ ;  /* 0x000004ff26007986 */ /* 0x0003e2000c10190a */
[----:B0-----:R-:W-:-:S03]  /*01f0*/  ULOP3.LUT UR5, UR5, 0x7ffffffe, URZ, 0xc0, !UPT ;  /* 0x7ffffffe05057892 */ /* 0x001fc6000f8ec0ff */
[----:B------:R1:W-:Y:S09]  /*0200*/  STG.E desc[UR10][R38.64+0x8], RZ ;  /* 0x000008ff26007986 */ /* 0x0003f2000c10190a */
.L_x_107:
[----:B0-----:R-:W0:Y:S01]  /*0210*/  MUFU.RCP64H R5, UR9 ;  /* 0x0000000900057d08 */ /* 0x001e220008001800 */
[----:B------:R-:W-:Y:S01]  /*0220*/  UMOV UR6, 0x2048 ;  /* 0x0000204800067882 */ /* 0x000fe20000000000 */
[----:B------:R-:W-:Y:S01]  /*0230*/  MOV R2, UR8 ;  /* 0x0000000800027c02 */ /* 0x000fe20008000f00 */
[----:B------:R-:W-:Y:S01]  /*0240*/  UIMAD UR6, UR4, 0xc, UR6 ;  /* 0x0000000c040678a4 */ /* 0x000fe2000f8e0206 */
[----:B------:R-:W-:Y:S01]  /*0250*/  MOV R3, UR9 ;  /* 0x0000000900037c02 */ /* 0x000fe20008000f00 */
[----:B------:R-:W-:Y:S01]  /*0260*/  BSSY.RECONVERGENT B0, `(.L_x_0) ;  /* 0x000001f000007945 */ /* 0x000fe20003800200 */
[----:B------:R-:W-:-:S09]  /*0270*/  MOV R4, 0x1 ;  /* 0x0000000100047802 */ /* 0x000fd20000000f00 */
[----:B------:R-:W2:Y:S01]  /*0280*/  LDCU UR7, c[0x3][UR6] ;  /* 0x00c00000060777ac */ /* 0x000ea20008000800 */
[----:B0-----:R-:W-:-:S08]  /*0290*/  DFMA R2, R4, -R2, 1 ;  /* 0x3ff000000402742b */ /* 0x001fd00000000802 */
[----:B----4-:R-:W-:-:S08]  /*02a0*/  DFMA R14, R2, R2, R2 ;  /* 0x00000002020e722b */ /* 0x010fd00000000002 */
[----:B------:R-:W-:Y:S01]  /*02b0*/  DFMA R14, R4, R14, R4 ;  /* 0x0000000e040e722b */ /* 0x000fe20000000004 */
[----:B--2---:R-:W0:Y:S01]  /*02c0*/  F2F.F64.F32 R2, UR7 ;  /* 0x0000000700027d10 */ /* 0x004e220008201800 */
[----:B------:R-:W-:Y:S02]  /*02d0*/  MOV R4, UR8 ;  /* 0x0000000800047c02 */ /* 0x000fe40008000f00 */
[----:B------:R-:W-:-:S06]  /*02e0*/  MOV R5, UR9 ;  /* 0x0000000900057c02 */ /* 0x000fcc0008000f00 */
[----:B------:R-:W-:Y:S02]  /*02f0*/  DFMA R4, R14, -R4, 1 ;  /* 0x3ff000000e04742b */ /* 0x000fe40000000804 */
[----:B0--3--:R-:W-:-:S06]  /*0300*/  DADD R16, R42, R2 ;  /* 0x000000002a107229 */ /* 0x009fcc0000000002 */
[----:B------:R-:W-:-:S08]  /*0310*/  DFMA R4, R14, R4, R14 ;  /* 0x000000040e04722b */ /* 0x000fd0000000000e */
[----:B------:R-:W-:Y:S01]  /*0320*/  DMUL R2, R16, R4 ;  /* 0x0000000410027228 */ /* 0x000fe20000000000 */
[----:B------:R-:W-:-:S07]  /*0330*/  FSETP.GEU.AND P1, PT, |R17|, 6.5827683646048100446e-37, PT ;  /* 0x036000001100780b */ /* 0x000fce0003f2e200 */
[----:B------:R-:W-:-:S08]  /*0340*/  DFMA R14, R2, -UR8, R16 ;  /* 0x80000008020e7c2b */ /* 0x000fd00008000010 */
[----:B------:R-:W-:-:S10]  /*0350*/  DFMA R2, R4, R14, R2 ;  /* 0x0000000e0402722b */ /* 0x000fd40000000002 */
[----:B------:R-:W-:-:S05]  /*0360*/  FFMA R0, RZ, UR9, R3 ;  /* 0x00000009ff007c23 */ /* 0x000fca0008000003 */
[----:B------:R-:W-:-:S13]  /*0370*/  FSETP.GT.AND P0, PT, |R0|, 1.469367938527859385e-39, PT ;  /* 0x001000000000780b */ /* 0x000fda0003f04200 */
[----:B-1---5:R-:W-:Y:S05]  /*0380*/  @P0 BRA P1, `(.L_x_1) ;  /* 0x0000000000300947 */ /* 0x022fea0000800000 */
[----:B------:R-:W-:Y:S02]  /*0390*/  MOV R2, UR8 ;  /* 0x0000000800027c02 */ /* 0x000fe40008000f00 */
[----:B------:R-:W-:Y:S02]  /*03a0*/  MOV R5, UR9 ;  /* 0x0000000900057c02 */ /* 0x000fe40008000f00 */
[----:B------:R-:W-:Y:S02]  /*03b0*/  MOV R4, UR8 ;  /* 0x0000000800047c02 */ /* 0x000fe40008000f00 */
[----:B------:R-:W-:Y:S02]  /*03c0*/  MOV R3, UR9 ;  /* 0x0000000900037c02 */ /* 0x000fe40008000f00 */
[----:B------:R-:W-:Y:S02]  /*03d0*/  MOV R46, R16 ;  /* 0x00000010002e7202 */ /* 0x000fe40000000f00 */
[----:B------:R-:W-:-:S02]  /*03e0*/  MOV R47, R17 ;  /* 0x00000011002f7202 */ /* 0x000fc40000000f00 */
[----:B------:R-:W-:Y:S02]  /*03f0*/  MOV R32, R2 ;  /* 0x0000000200207202 */ /* 0x000fe40000000f00 */
[----:B------:R-:W-:Y:S02]  /*0400*/  MOV R33, R5 ;  /* 0x0000000500217202 */ /* 0x000fe40000000f00 */
[----:B------:R-:W-:-:S07]  /*0410*/  MOV R4, 0x430 ;  /* 0x0000043000047802 */ /* 0x000fce0000000f00 */
[----:B-1----:R-:W-:Y:S05]  /*0420*/  CALL.REL.NOINC `($__internal_1_$__cuda_sm20_div_rn_f64_full) ;  /* 0x0000004c00c47944 */ /* 0x002fea0003c00000 */
[----:B------:R-:W-:Y:S02]  /*0430*/  MOV R2, R32 ;  /* 0x0000002000027202 */ /* 0x000fe40000000f00 */
[----:B------:R-:W-:-:S07]  /*0440*/  MOV R3, R33 ;  /* 0x0000002100037202 */ /* 0x000fce0000000f00 */
.L_x_1:
[----:B------:R-:W-:Y:S05]  /*0450*/  BSYNC.RECONVERGENT B0 ;  /* 0x0000000000007941 */ /* 0x000fea0003800200 */
.L_x_0:
[----:B------:R-:W0:Y:S01]  /*0460*/  LDCU UR7, c[0x3][0x1dfc] ;  /* 0x00c3bf80ff0777ac */ /* 0x000e220008000800 */
[----:B------:R-:W-:Y:S01]  /*0470*/  HFMA2 R20, -RZ, RZ, 0, 5.9604644775390625e-08 ;  /* 0x00000001ff147431 */ /* 0x000fe200000001ff */
[----:B------:R-:W2:Y:S01]  /*0480*/  I2F.F64.U32 R14, R6 ;  /* 0x00000006000e7312 */ /* 0x000ea20000201800 */
[----:B------:R-:W-:Y:S01]  /*0490*/  BSSY.RECONVERGENT B0, `(.L_x_2) ;  /* 0x0000021000007945 */ /* 0x000fe20003800200 */
[----:B------:R-:W3:Y:S01]  /*04a0*/  LDCU UR6, c[0x3][UR6+0x4] ;  /* 0x00c00080060677ac */ /* 0x000ee20008000800 */
[----:B--2---:R-:W-:-:S05]  /*04b0*/  DADD R14, R14, 0.5 ;  /* 0x3fe000000e0e7429 */ /* 0x004fca0000000000 */
[----:B0-----:R-:W0:Y:S08]  /*04c0*/  I2F.F64 R16, UR7 ;  /* 0x0000000700107d12 */ /* 0x001e300008201c00 */
[----:B0-----:R-:W0:Y:S02]  /*04d0*/  MUFU.RCP64H R21, R17 ;  /* 0x0000001100157308 */ /* 0x001e240000001800 */
[----:B0-----:R-:W-:-:S08]  /*04e0*/  DFMA R4, -R16, R20, 1 ;  /* 0x3ff000001004742b */ /* 0x001fd00000000114 */
[----:B------:R-:W-:Y:S02]  /*04f0*/  DFMA R22, R4, R4, R4 ;  /* 0x000000040416722b */ /* 0x000fe40000000004 */
[----:B---3--:R-:W0:Y:S06]  /*0500*/  F2F.F64.F32 R4, UR6 ;  /* 0x0000000600047d10 */ /* 0x008e2c0008201800 */
[----:B------:R-:W-:-:S08]  /*0510*/  DFMA R22, R20, R22, R20 ;  /* 0x000000161416722b */ /* 0x000fd00000000014 */
[----:B------:R-:W-:Y:S02]  /*0520*/  DFMA R20, -R16, R22, 1 ;  /* 0x3ff000001014742b */ /* 0x000fe40000000116 */
[----:B0-----:R-:W-:Y:S01]  /*0530*/  DADD R24, R4, R14 ;  /* 0x0000000004187229 */ /* 0x001fe2000000000e */
[----:B------:R-:W-:Y:S01]  /*0540*/  HFMA2 R5, -RZ, RZ, 2, 0 ;  /* 0x40000000ff057431 */ /* 0x000fe200000001ff */
[----:B------:R-:W-:-:S04]  /*0550*/  MOV R4, 0x0 ;  /* 0x0000000000047802 */ /* 0x000fc80000000f00 */
[----:B------:R-:W-:Y:S02]  /*0560*/  DFMA R20, R22, R20, R22 ;  /* 0x000000141614722b */ /* 0x000fe40000000016 */
[----:B------:R-:W-:Y:S02]  /*0570*/  DFMA R2, R2, R4, -1 ;  /* 0xbff000000202742b */ /* 0x000fe40000000004 */
[----:B------:R-:W-:-:S04]  /*0580*/  FSETP.GEU.AND P1, PT, |R25|, 6.5827683646048100446e-37, PT ;  /* 0x036000001900780b */ /* 0x000fc80003f2e200 */
[----:B------:R-:W-:Y:S02]  /*0590*/  DMUL R14, R24, R20 ;  /* 0x00000014180e7228 */ /* 0x000fe40000000000 */
[----:B------:R-:W-:-:S06]  /*05a0*/  DMUL R4, R36, R2 ;  /* 0x0000000224047228 */ /* 0x000fcc0000000000 */
[----:B------:R-:W-:Y:S02]  /*05b0*/  DFMA R22, -R16, R14, R24 ;  /* 0x0000000e1016722b */ /* 0x000fe40000000118 */
[----:B------:R-:W-:-:S06]  /*05c0*/  DMUL R4, R40, R4 ;  /* 0x0000000428047228 */ /* 0x000fcc0000000000 */
[----:B------:R-:W-:Y:S01]  /*05d0*/  DFMA R2, R20, R22, R14 ;  /* 0x000000161402722b */ /* 0x000fe2000000000e */
[----:B------:R0:W2:Y:S09]  /*05e0*/  F2F.F32.F64 R0, R4 ;  /* 0x0000000400007310 */ /* 0x0000b20000301000 */
[----:B------:R-:W-:-:S05]  /*05f0*/  FFMA R9, RZ, R17, R3 ;  /* 0x00000011ff097223 */ /* 0x000fca0000000003 */
[----:B------:R-:W-:-:S13]  /*0600*/  FSETP.GT.AND P0, PT, |R9|, 1.469367938527859385e-39, PT ;  /* 0x001000000900780b */ /* 0x000fda0003f04200 */
[----:B0-2---:R-:W-:Y:S05]  /*0610*/  @P0 BRA P1, `(.L_x_3) ;  /* 0x0000000000200947 */ /* 0x005fea0000800000 */
[----:B------:R-:W-:Y:S02]  /*0620*/  MOV R46, R24 ;  /* 0x00000018002e7202 */ /* 0x000fe40000000f00 */
[----:B------:R-:W-:Y:S02]  /*0630*/  MOV R47, R25 ;  /* 0x00000019002f7202 */ /* 0x000fe40000000f00 */
[----:B------:R-:W-:Y:S02]  /*0640*/  MOV R32, R16 ;  /* 0x0000001000207202 */ /* 0x000fe40000000f00 */
[----:B------:R-:W-:Y:S02]  /*0650*/  MOV R33, R17 ;  /* 0x0000001100217202 */ /* 0x000fe40000000f00 */
[----:B------:R-:W-:-:S07]  /*0660*/  MOV R4, 0x680 ;  /* 0x0000068000047802 */ /* 0x000fce0000000f00 */
[----:B-1----:R-:W-:Y:S05]  /*0670*/  CALL.REL.NOINC `($__internal_1_$__cuda_sm20_div_rn_f64_full) ;  /* 0x0000004c00307944 */ /* 0x002fea0003c00000 */
[----:B------:R-:W-:Y:S02]  /*0680*/  MOV R2, R32 ;  /* 0x0000002000027202 */ /* 0x000fe40000000f00 */
[----:B------:R-:W-:-:S07]  /*0690*/  MOV R3, R33 ;  /* 0x0000002100037202 */ /* 0x000fce0000000f00 */
.L_x_3:
[----:B------:R-:W-:Y:S05]  /*06a0*/  BSYNC.RECONVERGENT B0 ;  /* 0x0000000000007941 */ /* 0x000fea0003800200 */
.L_x_2:
[----:B------:R-:W-:Y:S01]  /*06b0*/  DADD R2, R2, R2 ;  /* 0x0000000002027229 */ /* 0x000fe20000000002 */
[----:B------:R-:W0:Y:S01]  /*06c0*/  LDCU UR6, c[0x3][0x1e14] ;  /* 0x00c3c280ff0677ac */ /* 0x000e220008000800 */
[----:B------:R-:W-:Y:S06]  /*06d0*/  BSSY.RECONVERGENT B0, `(.L_x_4) ;  /* 0x0000013000007945 */ /* 0x000fec0003800200 */
[----:B------:R-:W-:-:S10]  /*06e0*/  DADD R2, -R2, 1 ;  /* 0x3ff0000002027429 */ /* 0x000fd40000000100 */
[----:B------:R-:W0:Y:S02]  /*06f0*/  F2F.F32.F64 R2, R2 ;  /* 0x0000000200027310 */ /* 0x000e240000301000 */
[----:B0-----:R-:W-:-:S04]  /*0700*/  FMUL R14, R2, UR6 ;  /* 0x00000006020e7c20 */ /* 0x001fc80008400000 */
[----:B------:R-:W-:-:S04]  /*0710*/  FMUL R5, R14, R14 ;  /* 0x0000000e0e057220 */ /* 0x000fc80000400000 */
[----:B------:R-:W-:-:S04]  /*0720*/  FFMA R5, R0, R0, R5 ;  /* 0x0000000000057223 */ /* 0x000fc80000000005 */
[----:B------:R-:W-:-:S04]  /*0730*/  FADD R63, R5, 1 ;  /* 0x3f800000053f7421 */ /* 0x000fc80000000000 */
[----:B------:R0:W2:Y:S01]  /*0740*/  MUFU.RSQ R16, R63 ;  /* 0x0000003f00107308 */ /* 0x0000a20000001400 */
[----:B------:R-:W-:-:S04]  /*0750*/  IADD3 R4, PT, PT, R63, -0xd000000, RZ ;  /* 0xf30000003f047810 */ /* 0x000fc80007ffe0ff */
[----:B------:R-:W-:-:S13]  /*0760*/  ISETP.GT.U32.AND P0, PT, R4, 0x727fffff, PT ;  /* 0x727fffff0400780c */ /* 0x000fda0003f04070 */
[----:B0-2---:R-:W-:Y:S05]  /*0770*/  @!P0 BRA `(.L_x_5) ;  /* 0x0000000000108947 */ /* 0x005fea0003800000 */
[----:B------:R-:W-:-:S07]  /*0780*/  MOV R4, 0x7a0 ;  /* 0x000007a000047802 */ /* 0x000fce0000000f00 */
[----:B-1----:R-:W-:Y:S05]  /*0790*/  CALL.REL.NOINC `($__internal_3_$__cuda_sm20_sqrt_rn_f32_slowpath) ;  /* 0x0000005400347944 */ /* 0x002fea0003c00000 */
[----:B------:R-:W-:Y:S01]  /*07a0*/  MOV R4, R69 ;  /* 0x0000004500047202 */ /* 0x000fe20000000f00 */
[----:B------:R-:W-:Y:S06]  /*07b0*/  BRA `(.L_x_6) ;  /* 0x0000000000107947 */ /* 0x000fec0003800000 */
.L_x_5:
[----:B------:R-:W-:Y:S01]  /*07c0*/  FMUL.FTZ R4, R63, R16 ;  /* 0x000000103f047220 */ /* 0x000fe20000410000 */
[----:B------:R-:W-:-:S03]  /*07d0*/  FMUL.FTZ R2, R16, 0.5 ;  /* 0x3f00000010027820 */ /* 0x000fc60000410000 */
[----:B------:R-:W-:-:S04]  /*07e0*/  FFMA R3, -R4, R4, R63 ;  /* 0x0000000404037223 */ /* 0x000fc8000000013f */
[----:B------:R-:W-:-:S07]  /*07f0*/  FFMA R4, R3, R2, R4 ;  /* 0x0000000203047223 */ /* 0x000fce0000000004 */
.L_x_6:
[----:B------:R-:W-:Y:S05]  /*0800*/  BSYNC.RECONVERGENT B0 ;  /* 0x0000000000007941 */ /* 0x000fea0003800200 */
.L_x_4:
[----:B------:R-:W-:Y:S01]  /*0810*/  IADD3 R2, PT, PT, R4, 0x1800000, RZ ;  /* 0x0180000004027810 */ /* 0x000fe20007ffe0ff */
[----:B------:R-:W-:Y:S03]  /*0820*/  BSSY.RECONVERGENT B0, `(.L_x_7) ;  /* 0x000000b000007945 */ /* 0x000fe60003800200 */
[----:B------:R-:W-:-:S04]  /*0830*/  LOP3.LUT R2, R2, 0x7f800000, RZ, 0xc0, !PT ;  /* 0x7f80000002027812 */ /* 0x000fc800078ec0ff */
[----:B------:R-:W-:-:S13]  /*0840*/  ISETP.GT.U32.AND P0, PT, R2, 0x1ffffff, PT ;  /* 0x01ffffff0200780c */ /* 0x000fda0003f04070 */
[----:B------:R-:W-:Y:S05]  /*0850*/  @P0 BRA `(.L_x_8) ;  /* 0x00000000000c0947 */ /* 0x000fea0003800000 */
[----:B------:R-:W-:-:S07]  /*0860*/  MOV R66, 0x880 ;  /* 0x0000088000427802 */ /* 0x000fce0000000f00 */
[----:B-1----:R-:W-:Y:S05]  /*0870*/  CALL.REL.NOINC `($__internal_2_$__cuda_sm20_rcp_rn_f32_slowpath) ;  /* 0x0000005000287944 */ /* 0x002fea0003c00000 */
[----:B------:R-:W-:Y:S05]  /*0880*/  BRA `(.L_x_9) ;  /* 0x0000000000107947 */ /* 0x000fea0003800000 */
.L_x_8:
[----:B------:R-:W0:Y:S02]  /*0890*/  MUFU.RCP R67, R4 ;  /* 0x0000000400437308 */ /* 0x000e240000001000 */
[----:B0-----:R-:W-:-:S04]  /*08a0*/  FFMA R2, R67, R4, -1 ;  /* 0xbf80000043027423 */ /* 0x001fc80000000004 */
[----:B------:R-:W-:-:S04]  /*08b0*/  FADD.FTZ R2, -R2, -RZ ;  /* 0x800000ff02027221 */ /* 0x000fc80000010100 */
[----:B------:R-:W-:-:S07]  /*08c0*/  FFMA R67, R67, R2, R67 ;  /* 0x0000000243437223 */ /* 0x000fce0000000043 */
.L_x_9:
[----:B------:R-:W-:Y:S05]  /*08d0*/  BSYNC.RECONVERGENT B0 ;  /* 0x0000000000007941 */ /* 0x000fea0003800200 */
.L_x_7:
[----:B------:R-:W-:Y:S02]  /*08e0*/  HFMA2 R16, -RZ, RZ, 0, 0 ;  /* 0x00000000ff107431 */ /* 0x000fe400000001ff */
[-C--:B------:R-:W-:Y:S01]  /*08f0*/  FMUL R66, R14, R67.reuse ;  /* 0x000000430e427220 */ /* 0x080fe20000400000 */
[----:B------:R-:W-:Y:S02]  /*0900*/  HFMA2 R15, -RZ, RZ, 1.875, 0 ;  /* 0x3f800000ff0f7431 */ /* 0x000fe400000001ff */
[----:B------:R-:W-:Y:S01]  /*0910*/  FMUL R17, R0, R67 ;  /* 0x0000004300117220 */ /* 0x000fe20000400000 */
[----:B------:R-:W-:Y:S01]  /*0920*/  HFMA2 R21, -RZ, RZ, 0, 0 ;  /* 0x00000000ff157431 */ /* 0x000fe200000001ff */
[----:B------:R-:W-:Y:S01]  /*0930*/  MOV R14, 0x3f800000 ;  /* 0x3f800000000e7802 */ /* 0x000fe20000000f00 */
[----:B------:R0:W-:Y:S01]  /*0940*/  STL.64 [R1+0x10], R66 ;  /* 0x0000104201007387 */ /* 0x0001e20000100a00 */
[----:B------:R-:W-:Y:S01]  /*0950*/  MOV R20, 0x3f800000 ;  /* 0x3f80000000147802 */ /* 0x000fe20000000f00 */
[----:B------:R-:W-:Y:S01]  /*0960*/  HFMA2 R5, -RZ, RZ, 0, 0 ;  /* 0x00000000ff057431 */ /* 0x000fe200000001ff */
[----:B------:R-:W-:Y:S01]  /*0970*/  BSSY.RECONVERGENT B0, `(.L_x_10) ;  /* 0x0000466000007945 */ /* 0x000fe20003800200 */
[----:B------:R0:W-:Y:S01]  /*0980*/  STL.64 [R1+0x8], R16 ;  /* 0x0000081001007387 */ /* 0x0001e20000100a00 */
[----:B------:R-:W-:-:S02]  /*0990*/  CS2R R2, SRZ ;  /* 0x0000000000027805 */ /* 0x000fc4000001ff00 */
[----:B------:R-:W-:Y:S01]  /*09a0*/  MOV R0, 0x1 ;  /* 0x0000000100007802 */ /* 0x000fe20000000f00 */
[----:B------:R0:W-:Y:S04]  /*09b0*/  STL.64 [R1+0x18], R14 ;  /* 0x0000180e01007387 */ /* 0x0001e80000100a00 */
[----:B------:R0:W-:Y:S04]  /*09c0*/  STL.64 [R1+0x20], R20 ;  /* 0x0000201401007387 */ /* 0x0001e80000100a00 */
[----:B------:R0:W-:Y:S02]  /*09d0*/  STL.64 [R1], RZ ;  /* 0x000000ff01007387 */ /* 0x0001e40000100a00 */
.L_x_106:
[----:B------:R-:W2:Y:S01]  /*09e0*/  LDCU UR6, c[0x3][0x1e04] ;  /* 0x00c3c080ff0677ac */ /* 0x000ea20008000800 */
[----:B---34-:R-:W-:Y:S02]  /*09f0*/  MOV R9, 0x28 ;  /* 0x0000002800097802 */ /* 0x018fe40000000f00 */
[----:B------:R-:W-:Y:S02]  /*0a00*/  MOV R24, R0 ;  /* 0x0000000000187202 */ /* 0x000fe40000000f00 */
[----:B------:R-:W-:Y:S01]  /*0a10*/  MOV R34, 0x47c35000 ;  /* 0x47c3500000227802 */ /* 0x000fe20000000f00 */
[----:B------:R-:W-:Y:S01]  /*0a20*/  IMAD R9, R0, R9, UR12 ;  /* 0x0000000c00097e24 */ /* 0x000fe2000f8e0209 */
[----:B--2---:R-:W-:-:S09]  /*0a30*/  UISETP.GE.AND UP0, UPT, UR6, 0x1, UPT ;  /* 0x000000010600788c */ /* 0x004fd2000bf06270 */
[----:B01---5:R-:W-:Y:S05]  /*0a40*/  BRA.U !UP0, `(.L_x_11) ;  /* 0x0000000d08b07547 */ /* 0x023fea000b800000 */
[----:B------:R2:W5:Y:S04]  /*0a50*/  LDL R18, [R9+-0x1c] ;  /* 0xffffe40009127983 */ /* 0x0005680000100800 */
[----:B0-----:R2:W5:Y:S01]  /*0a60*/  LDL.64 R20, [R9+-0x18] ;  /* 0xffffe80009147983 */ /* 0x0015620000100a00 */
[----:B------:R-:W-:Y:S01]  /*0a70*/  UISETP.NE.AND UP0, UPT, UR6, 0x1, UPT ;  /* 0x000000010600788c */ /* 0x000fe2000bf05270 */
[----:B------:R-:W-:Y:S01]  /*0a80*/  HFMA2 R13, -RZ, RZ, 0, 0 ;  /* 0x00000000ff0d7431 */ /* 0x000fe200000001ff */
[----:B------:R-:W-:-:S07]  /*0a90*/  MOV R34, 0x47c35000 ;  /* 0x47c3500000227802 */ /* 0x000fce0000000f00 */
[----:B--2---:R-:W-:Y:S05]  /*0aa0*/  BRA.U !UP0, `(.L_x_12) ;  /* 0x0000000908687547 */ /* 0x004fea000b800000 */
[----:B------:R-:W-:Y:S02]  /*0ab0*/  MOV R34, 0x47c35000 ;  /* 0x47c3500000227802 */ /* 0x000fe40000000f00 */
[----:B------:R-:W-:Y:S02]  /*0ac0*/  MOV R13, RZ ;  /* 0x000000ff000d7202 */ /* 0x000fe40000000f00 */
[----:B------:R-:W-:-:S07]  /*0ad0*/  MOV R14, 0x94 ;  /* 0x00000094000e7802 */ /* 0x000fce0000000f00 */
.L_x_23:
[----:B------:R-:W0:Y:S01]  /*0ae0*/  LDC R15, c[0x3][R14+-0x2c] ;  /* 0x00fff5000e0f7b82 */ /* 0x000e220000000800 */
[----:B------:R-:W-:Y:S01]  /*0af0*/  BSSY.RECONVERGENT B2, `(.L_x_13) ;  /* 0x0000044000027945 */ /* 0x000fe20003800200 */
[----:B------:R-:W-:-:S06]  /*0b00*/  PLOP3.LUT P0, PT, PT, PT, PT, 0x8, 0x80 ;  /* 0x000000000080781c */ /* 0x000fcc0003f0e170 */
[----:B------:R-:W2:Y:S08]  /*0b10*/  LDC R17, c[0x3][R14+-0x30] ;  /* 0x00fff4000e117b82 */ /* 0x000eb00000000800 */
[----:B------:R-:W3:Y:S08]  /*0b20*/  LDC R16, c[0x3][R14+-0x34] ;  /* 0x00fff3000e107b82 */ /* 0x000ef00000000800 */
[----:B------:R-:W4:Y:S01]  /*0b30*/  LDC R22, c[0x3][R14+-0x3c] ;  /* 0x00fff1000e167b82 */ /* 0x000f220000000800 */
[----:B0----5:R-:W-:-:S07]  /*0b40*/  FMUL R4, R18, R15 ;  /* 0x0000000f12047220 */ /* 0x021fce0000400000 */
[----:B------:R-:W0:Y:S01]  /*0b50*/  LDC R25, c[0x3][R14+-0x40] ;  /* 0x00fff0000e197b82 */ /* 0x000e220000000800 */
[----:B--2---:R-:W-:-:S04]  /*0b60*/  FMUL R27, R21, R17 ;  /* 0x00000011151b7220 */ /* 0x004fc80000400000 */
[----:B------:R-:W-:-:S03]  /*0b70*/  FFMA R33, R20, R15, -R27 ;  /* 0x0000000f14217223 */ /* 0x000fc6000000081b */
[----:B------:R-:W2:Y:S01]  /*0b80*/  LDC R23, c[0x3][R14+-0x38] ;  /* 0x00fff2000e177b82 */ /* 0x000ea20000000800 */
[-C--:B---3--:R-:W-:Y:S01]  /*0b90*/  FFMA R35, R21, R16.reuse, -R4 ;  /* 0x0000001015237223 */ /* 0x088fe20000000804 */
[----:B------:R-:W-:-:S04]  /*0ba0*/  FMUL R29, R20, R16 ;  /* 0x00000010141d7220 */ /* 0x000fc80000400000 */
[----:B------:R-:W-:Y:S01]  /*0bb0*/  FFMA R45, R18, R17, -R29 ;  /* 0x00000011122d7223 */ /* 0x000fe2000000081d */
[----:B----4-:R-:W-:-:S04]  /*0bc0*/  FMUL R4, R35, R22 ;  /* 0x0000001623047220 */ /* 0x010fc80000400000 */
[----:B0-----:R-:W-:-:S04]  /*0bd0*/  FFMA R4, R33, R25, R4 ;  /* 0x0000001921047223 */ /* 0x001fc80000000004 */
[----:B--2---:R-:W-:-:S05]  /*0be0*/  FFMA R26, R45, R23, R4 ;  /* 0x000000172d1a7223 */ /* 0x004fca0000000004 */
[----:B------:R-:W-:-:S13]  /*0bf0*/  FSETP.NEU.AND P1, PT, R26, RZ, PT ;  /* 0x000000ff1a00720b */ /* 0x000fda0003f2d000 */
[----:B------:R-:W-:Y:S05]  /*0c00*/  @!P1 BRA `(.L_x_14) ;  /* 0x0000000000c89947 */ /* 0x000fea0003800000 */
[----:B------:R-:W-:Y:S01]  /*0c10*/  IADD3 R4, PT, PT, R26, 0x1800000, RZ ;  /* 0x018000001a047810 */ /* 0x000fe20007ffe0ff */
[----:B------:R-:W-:Y:S03]  /*0c20*/  BSSY.RECONVERGENT B3, `(.L_x_15) ;  /* 0x000000c000037945 */ /* 0x000fe60003800200 */
[----:B------:R-:W-:-:S04]  /*0c30*/  LOP3.LUT R4, R4, 0x7f800000, RZ, 0xc0, !PT ;  /* 0x7f80000004047812 */ /* 0x000fc800078ec0ff */
[----:B------:R-:W-:-:S13]  /*0c40*/  ISETP.GT.U32.AND P1, PT, R4, 0x1ffffff, PT ;  /* 0x01ffffff0400780c */ /* 0x000fda0003f24070 */
[----:B------:R-:W-:Y:S05]  /*0c50*/  @P1 BRA `(.L_x_16) ;  /* 0x0000000000101947 */ /* 0x000fea0003800000 */
[----:B------:R-:W-:Y:S02]  /*0c60*/  MOV R4, R26 ;  /* 0x0000001a00047202 */ /* 0x000fe40000000f00 */
[----:B------:R-:W-:-:S07]  /*0c70*/  MOV R66, 0xc90 ;  /* 0x00000c9000427802 */ /* 0x000fce0000000f00 */
[----:B-1----:R-:W-:Y:S05]  /*0c80*/  CALL.REL.NOINC `($__internal_2_$__cuda_sm20_rcp_rn_f32_slowpath) ;  /* 0x0000004c00247944 */ /* 0x002fea0003c00000 */
[----:B------:R-:W-:Y:S05]  /*0c90*/  BRA `(.L_x_17) ;  /* 0x0000000000107947 */ /* 0x000fea0003800000 */
.L_x_16:
[----:B------:R-:W0:Y:S02]  /*0ca0*/  MUFU.RCP R67, R26 ;  /* 0x0000001a00437308 */ /* 0x000e240000001000 */
[----:B0-----:R-:W-:-:S04]  /*0cb0*/  FFMA R4, R26, R67, -1 ;  /* 0xbf8000001a047423 */ /* 0x001fc80000000043 */
[----:B------:R-:W-:-:S04]  /*0cc0*/  FADD.FTZ R4, -R4, -RZ ;  /* 0x800000ff04047221 */ /* 0x000fc80000010100 */
[----:B------:R-:W-:-:S07]  /*0cd0*/  FFMA R67, R67, R4, R67 ;  /* 0x0000000443437223 */ /* 0x000fce0000000043 */
.L_x_17:
[----:B------:R-:W-:Y:S05]  /*0ce0*/  BSYNC.RECONVERGENT B3 ;  /* 0x0000000000037941 */ /* 0x000fea0003800200 */
.L_x_15:
[----:B------:R-:W2:Y:S04]  /*0cf0*/  LDL.64 R26, [R9+-0x28] ;  /* 0xffffd800091a7983 */ /* 0x000ea80000100a00 */
[----:B------:R-:W3:Y:S01]  /*0d00*/  LDL R28, [R9+-0x20] ;  /* 0xffffe000091c7983 */ /* 0x000ee20000100800 */
[----:B------:R-:W2:Y:S08]  /*0d10*/  LDC R4, c[0x3][R14+-0x48] ;  /* 0x00ffee000e047b82 */ /* 0x000eb00000000800 */
[----:B------:R-:W0:Y:S08]  /*0d20*/  LDC R29, c[0x3][R14+-0x4c] ;  /* 0x00ffed000e1d7b82 */ /* 0x000e300000000800 */
[----:B------:R-:W3:Y:S01]  /*0d30*/  LDC R31, c[0x3][R14+-0x44] ;  /* 0x00ffef000e1f7b82 */ /* 0x000ee20000000800 */
[----:B--2---:R-:W-:Y:S01]  /*0d40*/  FADD R32, R27, -R4 ;  /* 0x800000041b207221 */ /* 0x004fe20000000000 */
[----:B0-----:R-:W-:-:S03]  /*0d50*/  FADD R30, R26, -R29 ;  /* 0x8000001d1a1e7221 */ /* 0x001fc60000000000 */
[----:B------:R-:W-:Y:S01]  /*0d60*/  FMUL R4, R35, R32 ;  /* 0x0000002023047220 */ /* 0x000fe20000400000 */
[----:B---3--:R-:W-:-:S03]  /*0d70*/  FADD R31, R28, -R31 ;  /* 0x8000001f1c1f7221 */ /* 0x008fc60000000000 */
[----:B------:R-:W-:-:S04]  /*0d80*/  FFMA R4, R33, R30, R4 ;  /* 0x0000001e21047223 */ /* 0x000fc80000000004 */
[----:B------:R-:W-:-:S04]  /*0d90*/  FFMA R4, R45, R31, R4 ;  /* 0x0000001f2d047223 */ /* 0x000fc80000000004 */
[----:B------:R-:W-:-:S05]  /*0da0*/  FMUL R27, R4, R67 ;  /* 0x00000043041b7220 */ /* 0x000fca0000400000 */
[----:B------:R-:W-:-:S04]  /*0db0*/  FSETP.GT.AND P1, PT, R27, 1, PT ;  /* 0x3f8000001b00780b */ /* 0x000fc80003f24000 */
[----:B------:R-:W-:-:S13]  /*0dc0*/  FSETP.LT.OR P1, PT, R27, RZ, P1 ;  /* 0x000000ff1b00720b */ /* 0x000fda0000f21400 */
[----:B------:R-:W-:Y:S05]  /*0dd0*/  @P1 BRA `(.L_x_14) ;  /* 0x0000000000541947 */ /* 0x000fea0003800000 */
[----:B------:R-:W-:Y:S01]  /*0de0*/  FMUL R26, R23, R30 ;  /* 0x0000001e171a7220 */ /* 0x000fe20000400000 */
[----:B------:R-:W-:-:S03]  /*0df0*/  FMUL R4, R22, R31 ;  /* 0x0000001f16047220 */ /* 0x000fc60000400000 */
[C---:B------:R-:W-:Y:S01]  /*0e00*/  FFMA R26, R25.reuse, R31, -R26 ;  /* 0x0000001f191a7223 */ /* 0x040fe2000000081a */
[-C--:B------:R-:W-:Y:S01]  /*0e10*/  FMUL R25, R25, R32.reuse ;  /* 0x0000002019197220 */ /* 0x080fe20000400000 */
[----:B------:R-:W-:Y:S02]  /*0e20*/  FFMA R32, R23, R32, -R4 ;  /* 0x0000002017207223 */ /* 0x000fe40000000804 */
[----:B------:R-:W-:Y:S01]  /*0e30*/  FMUL R23, R20, R26 ;  /* 0x0000001a14177220 */ /* 0x000fe20000400000 */
[----:B------:R-:W-:-:S03]  /*0e40*/  FFMA R25, R22, R30, -R25 ;  /* 0x0000001e16197223 */ /* 0x000fc60000000819 */
[----:B------:R-:W-:-:S04]  /*0e50*/  FFMA R4, R18, R32, R23 ;  /* 0x0000002012047223 */ /* 0x000fc80000000017 */
[----:B------:R-:W-:-:S04]  /*0e60*/  FFMA R4, R21, R25, R4 ;  /* 0x0000001915047223 */ /* 0x000fc80000000004 */
[----:B------:R-:W-:-:S04]  /*0e70*/  FMUL R4, R4, R67 ;  /* 0x0000004304047220 */ /* 0x000fc80000400000 */
[----:B------:R-:W-:-:S05]  /*0e80*/  FADD R22, R27, R4 ;  /* 0x000000041b167221 */ /* 0x000fca0000000000 */
[----:B------:R-:W-:-:S04]  /*0e90*/  FSETP.GT.AND P1, PT, R22, 1, PT ;  /* 0x3f8000001600780b */ /* 0x000fc80003f24000 */
[----:B------:R-:W-:-:S13]  /*0ea0*/  FSETP.LT.OR P1, PT, R4, RZ, P1 ;  /* 0x000000ff0400720b */ /* 0x000fda0000f21400 */
[----:B------:R-:W-:Y:S01]  /*0eb0*/  @!P1 FMUL R17, R17, R26 ;  /* 0x0000001a11119220 */ /* 0x000fe20000400000 */
[----:B------:R-:W-:Y:S02]  /*0ec0*/  @!P1 MOV R22, 0xeb1c432d ;  /* 0xeb1c432d00169802 */ /* 0x000fe40000000f00 */
[----:B------:R-:W-:Y:S01]  /*0ed0*/  @!P1 MOV R23, 0x3f1a36e2 ;  /* 0x3f1a36e200179802 */ /* 0x000fe20000000f00 */
[----:B------:R-:W-:-:S04]  /*0ee0*/  @!P1 FFMA R16, R16, R32, R17 ;  /* 0x0000002010109223 */ /* 0x000fc80000000011 */
[----:B------:R-:W-:-:S04]  /*0ef0*/  @!P1 FFMA R16, R15, R25, R16 ;  /* 0x000000190f109223 */ /* 0x000fc80000000010 */
[----:B------:R-:W-:-:S04]  /*0f00*/  @!P1 FMUL R11, R16, R67 ;  /* 0x00000043100b9220 */ /* 0x000fc80000400000 */
[----:B------:R-:W0:Y:S02]  /*0f10*/  @!P1 F2F.F64.F32 R16, R11 ;  /* 0x0000000b00109310 */ /* 0x000e240000201800 */
[----:B0-----:R-:W-:-:S14]  /*0f20*/  @!P1 DSETP.GT.AND P0, PT, R16, R22, PT ;  /* 0x000000161000922a */ /* 0x001fdc0003f04000 */
.L_x_14:
[----:B------:R-:W-:Y:S05]  /*0f30*/  BSYNC.RECONVERGENT B2 ;  /* 0x0000000000027941 */ /* 0x000fea0003800200 */
.L_x_13:
[----:B------:R-:W0:Y:S01]  /*0f40*/  LDC R15, c[0x3][R14+0x20] ;  /* 0x00c008000e0f7b82 */ /* 0x000e220000000800 */
[----:B------:R-:W-:Y:S01]  /*0f50*/  FSETP.LT.AND P1, PT, R11, R34, P0 ;  /* 0x000000220b00720b */ /* 0x000fe20000721000 */
[----:B------:R-:W-:Y:S01]  /*0f60*/  BSSY.RECONVERGENT B2, `(.L_x_18) ;  /* 0x0000046000027945 */ /* 0x000fe20003800200 */
[----:B------:R-:W-:Y:S02]  /*0f70*/  PLOP3.LUT P0, PT, PT, PT, PT, 0x8, 0x80 ;  /* 0x000000000080781c */ /* 0x000fe40003f0e170 */
[----:B------:R-:W-:Y:S02]  /*0f80*/  SEL R12, R13, R12, P1 ;  /* 0x0000000c0d0c7207 */ /* 0x000fe40000800000 */
[----:B------:R-:W-:Y:S01]  /*0f90*/  FSEL R34, R11, R34, P1 ;  /* 0x000000220b227208 */ /* 0x000fe20000800000 */
[----:B------:R-:W2:Y:S08]  /*0fa0*/  LDC R17, c[0x3][R14+0x1c] ;  /* 0x00c007000e117b82 */ /* 0x000eb00000000800 */
[----:B------:R-:W3:Y:S08]  /*0fb0*/  LDC R16, c[0x3][R14+0x18] ;  /* 0x00c006000e107b82 */ /* 0x000ef00000000800 */
[----:B------:R-:W4:Y:S01]  /*0fc0*/  LDC R23, c[0x3][R14+0x10] ;  /* 0x00c004000e177b82 */ /* 0x000f220000000800 */
[----:B0-----:R-:W-:-:S07]  /*0fd0*/  FMUL R4, R18, R15 ;  /* 0x0000000f12047220 */ /* 0x001fce0000400000 */
        /* <DEDUP_REMOVED lines=21> */
.L_x_21:
[----:B------:R-:W0:Y:S02]  /*1130*/  MUFU.RCP R67, R28 ;  /* 0x0000001c00437308 */ /* 0x000e240000001000 */
[----:B0-----:R-:W-:-:S04]  /*1140*/  FFMA R4, R28, R67, -1 ;  /* 0xbf8000001c047423 */ /* 0x001fc80000000043 */
[----:B------:R-:W-:-:S04]  /*1150*/  FADD.FTZ R4, -R4, -RZ ;  /* 0x800000ff04047221 */ /* 0x000fc80000010100 */
[----:B------:R-:W-:-:S07]  /*1160*/  FFMA R67, R67, R4, R67 ;  /* 0x0000000443437223 */ /* 0x000fce0000000043 */
.L_x_22:
[----:B------:R-:W-:Y:S05]  /*1170*/  BSYNC.RECONVERGENT B3 ;  /* 0x0000000000037941 */ /* 0x000fea0003800200 */
.L_x_20:
        /* <DEDUP_REMOVED lines=29> */
[----:B------:R-:W-:-:S03]  /*1350*/  @!P1 MOV R22, 0xeb1c432d ;  /* 0xeb1c432d00169802 */ /* 0x000fc60000000f00 */
[----:B------:R-:W-:-:S04]  /*1360*/  @!P1 FFMA R16, R16, R29, R17 ;  /* 0x0000001d10109223 */ /* 0x000fc80000000011 */
[----:B------:R-:W-:Y:S01]  /*1370*/  @!P1 FFMA R16, R15, R23, R16 ;  /* 0x000000170f109223 */ /* 0x000fe20000000010 */
[----:B------:R-:W-:-:S03]  /*1380*/  @!P1 MOV R23, 0x3f1a36e2 ;  /* 0x3f1a36e200179802 */ /* 0x000fc60000000f00 */
[----:B------:R-:W-:-:S04]  /*1390*/  @!P1 FMUL R11, R16, R67 ;  /* 0x00000043100b9220 */ /* 0x000fc80000400000 */
[----:B------:R-:W0:Y:S02]  /*13a0*/  @!P1 F2F.F64.F32 R16, R11 ;  /* 0x0000000b00109310 */ /* 0x000e240000201800 */
[----:B0-----:R-:W-:-:S14]  /*13b0*/  @!P1 DSETP.GT.AND P0, PT, R16, R22, PT ;  /* 0x000000161000922a */ /* 0x001fdc0003f04000 */
.L_x_19:
[----:B------:R-:W-:Y:S05]  /*13c0*/  BSYNC.RECONVERGENT B2 ;  /* 0x0000000000027941 */ /* 0x000fea0003800200 */
.L_x_18:
[CC--:B------:R-:W-:Y:S02]  /*13d0*/  FSETP.LT.AND P0, PT, R11.reuse, R34.reuse, P0 ;  /* 0x000000220b00720b */ /* 0x0c0fe40000701000 */
[----:B------:R-:W-:Y:S02]  /*13e0*/  IADD3 R14, PT, PT, R14, 0x98, RZ ;  /* 0x000000980e0e7810 */ /* 0x000fe40007ffe0ff */
[----:B------:R-:W-:-:S09]  /*13f0*/  FSEL R34, R11, R34, P0 ;  /* 0x000000220b227208 */ /* 0x000fd20000000000 */
[C---:B------:R-:W-:Y:S02]  /*1400*/  @P0 IADD3 R12, PT, PT, R13.reuse, 0x1, RZ ;  /* 0x000000010d0c0810 */ /* 0x040fe40007ffe0ff */
[----:B------:R-:W-:-:S04]  /*1410*/  IADD3 R13, PT, PT, R13, 0x2, RZ ;  /* 0x000000020d0d7810 */ /* 0x000fc80007ffe0ff */
[----:B------:R-:W-:-:S13]  /*1420*/  ISETP.NE.AND P1, PT, R13, UR5, PT ;  /* 0x000000050d007c0c */ /* 0x000fda000bf25270 */
[----:B------:R-:W-:Y:S05]  /*1430*/  @P1 BRA `(.L_x_23) ;  /* 0xfffffff400a81947 */ /* 0x000fea000383ffff */
[----:B------:R-:W-:-:S07]  /*1440*/  MOV R13, UR5 ;  /* 0x00000005000d7c02 */ /* 0x000fce0008000f00 */
.L_x_12:
[----:B------:R-:W0:Y:S02]  /*1450*/  LDCU UR6, c[0x3][0x1e04] ;  /* 0x00c3c080ff0677ac */ /* 0x000e240008000800 */
[----:B0-----:R-:W-:-:S04]  /*1460*/  ULOP3.LUT UR6, UR6, 0x1, URZ, 0xc0, !UPT ;  /* 0x0000000106067892 */ /* 0x001fc8000f8ec0ff */
[----:B------:R-:W-:-:S09]  /*1470*/  UISETP.NE.U32.AND UP0, UPT, UR6, 0x1, UPT ;  /* 0x000000010600788c */ /* 0x000fd2000bf05070 */
[----:B------:R-:W-:Y:S05]  /*1480*/  BRA.U UP0, `(.L_x_11) ;  /* 0x0000000500207547 */ /* 0x000fea000b800000 */
[----:B------:R-:W-:Y:S01]  /*1490*/  MOV R4, 0x48 ;  /* 0x0000004800047802 */ /* 0x000fe20000000f00 */
[----:B------:R-:W-:Y:S01]  /*14a0*/  BSSY.RECONVERGENT B2, `(.L_x_24) ;  /* 0x0000043000027945 */ /* 0x000fe20003800200 */
[----:B------:R-:W-:-:S03]  /*14b0*/  PLOP3.LUT P0, PT, PT, PT, PT, 0x8, 0x80 ;  /* 0x000000000080781c */ /* 0x000fc60003f0e170 */
[----:B------:R-:W-:-:S04]  /*14c0*/  IMAD R25, R13, 0x4c, R4 ;  /* 0x0000004c0d197824 */ /* 0x000fc800078e0204 */
[----:B------:R-:W0:Y:S08]  /*14d0*/  LDC R23, c[0x3][R25+0x20] ;  /* 0x00c0080019177b82 */ /* 0x000e300000000800 */
[----:B------:R-:W2:Y:S08]  /*14e0*/  LDC.64 R16, c[0x3][R25+0x18] ;  /* 0x00c0060019107b82 */ /* 0x000eb00000000a00 */
[----:B------:R-:W3:Y:S08]  /*14f0*/  LDC.64 R14, c[0x3][R25+0x10] ;  /* 0x00c00400190e7b82 */ /* 0x000ef00000000a00 */
[----:B------:R-:W4:Y:S01]  /*1500*/  LDC R22, c[0x3][R25+0xc] ;  /* 0x00c0030019167b82 */ /* 0x000f220000000800 */
[----:B0----5:R-:W-:Y:S01]  /*1510*/  FMUL R4, R18, R23 ;  /* 0x0000001712047220 */ /* 0x021fe20000400000 */
[----:B--2---:R-:W-:-:S03]  /*1520*/  FMUL R27, R21, R17 ;  /* 0x00000011151b7220 */ /* 0x004fc60000400000 */
[-C--:B------:R-:W-:Y:S01]  /*1530*/  FFMA R35, R21, R16.reuse, -R4 ;  /* 0x0000001015237223 */ /* 0x080fe20000000804 */
[C---:B------:R-:W-:Y:S01]  /*1540*/  FMUL R29, R20.reuse, R16 ;  /* 0x00000010141d7220 */ /* 0x040fe20000400000 */
[----:B------:R-:W-:-:S03]  /*1550*/  FFMA R33, R20, R23, -R27 ;  /* 0x0000001714217223 */ /* 0x000fc6000000081b */
[----:B------:R-:W-:Y:S01]  /*1560*/  FFMA R45, R18, R17, -R29 ;  /* 0x00000011122d7223 */ /* 0x000fe2000000081d */
[----:B---3--:R-:W-:-:S04]  /*1570*/  FMUL R27, R35, R14 ;  /* 0x0000000e231b7220 */ /* 0x008fc80000400000 */
[----:B----4-:R-:W-:-:S04]  /*1580*/  FFMA R4, R33, R22, R27 ;  /* 0x0000001621047223 */ /* 0x010fc8000000001b */
[----:B------:R-:W-:-:S05]  /*1590*/  FFMA R26, R45, R15, R4 ;  /* 0x0000000f2d1a7223 */ /* 0x000fca0000000004 */
        /* <DEDUP_REMOVED lines=11> */
.L_x_27:
[----:B------:R-:W0:Y:S02]  /*1650*/  MUFU.RCP R67, R26 ;  /* 0x0000001a00437308 */ /* 0x000e240000001000 */
[----:B0-----:R-:W-:-:S04]  /*1660*/  FFMA R4, R26, R67, -1 ;  /* 0xbf8000001a047423 */ /* 0x001fc80000000043 */
[----:B------:R-:W-:-:S04]  /*1670*/  FADD.FTZ R4, -R4, -RZ ;  /* 0x800000ff04047221 */ /* 0x000fc80000010100 */
[----:B------:R-:W-:-:S07]  /*1680*/  FFMA R67, R67, R4, R67 ;  /* 0x0000000443437223 */ /* 0x000fce0000000043 */
.L_x_28:
[----:B------:R-:W-:Y:S05]  /*1690*/  BSYNC.RECONVERGENT B3 ;  /* 0x0000000000037941 */ /* 0x000fea0003800200 */
.L_x_26:
[----:B------:R-:W2:Y:S01]  /*16a0*/  LDL.64 R26, [R9+-0x28] ;  /* 0xffffd800091a7983 */ /* 0x000ea20000100a00 */
[----:B------:R-:W2:Y:S03]  /*16b0*/  LDC.64 R28, c[0x3][R25] ;  /* 0x00c00000191c7b82 */ /* 0x000ea60000000a00 */
[----:B------:R-:W3:Y:S05]  /*16c0*/  LDL R4, [R9+-0x20] ;  /* 0xffffe00009047983 */ /* 0x000eea0000100800 */
[----:B------:R-:W3:Y:S01]  /*16d0*/  LDC R31, c[0x3][R25+0x8] ;  /* 0x00c00200191f7b82 */ /* 0x000ee20000000800 */
[----:B--2---:R-:W-:Y:S01]  /*16e0*/  FADD R27, R27, -R29 ;  /* 0x8000001d1b1b7221 */ /* 0x004fe20000000000 */
[----:B------:R-:W-:-:S03]  /*16f0*/  FADD R28, R26, -R28 ;  /* 0x8000001c1a1c7221 */ /* 0x000fc60000000000 */
        /* <DEDUP_REMOVED lines=21> */
[----:B------:R-:W-:-:S04]  /*1850*/  @!P1 FMUL R17, R17, R31 ;  /* 0x0000001f11119220 */ /* 0x000fc80000400000 */
[----:B------:R-:W-:Y:S01]  /*1860*/  @!P1 FFMA R16, R16, R27, R17 ;  /* 0x0000001b10109223 */ /* 0x000fe20000000011 */
[----:B------:R-:W-:-:S03]  /*1870*/  @!P1 MOV R17, 0x3f1a36e2 ;  /* 0x3f1a36e200119802 */ /* 0x000fc60000000f00 */
[----:B------:R-:W-:-:S04]  /*1880*/  @!P1 FFMA R16, R23, R25, R16 ;  /* 0x0000001917109223 */ /* 0x000fc80000000010 */
[----:B------:R-:W-:Y:S01]  /*1890*/  @!P1 FMUL R11, R16, R67 ;  /* 0x00000043100b9220 */ /* 0x000fe20000400000 */
[----:B------:R-:W-:-:S03]  /*18a0*/  @!P1 MOV R16, 0xeb1c432d ;  /* 0xeb1c432d00109802 */ /* 0x000fc60000000f00 */
[----:B------:R-:W0:Y:S03]  /*18b0*/  @!P1 F2F.F64.F32 R14, R11 ;  /* 0x0000000b000e9310 */ /* 0x000e260000201800 */
[----:B0-----:R-:W-:-:S14]  /*18c0*/  @!P1 DSETP.GT.AND P0, PT, R14, R16, PT ;  /* 0x000000100e00922a */ /* 0x001fdc0003f04000 */
.L_x_25:
[----:B------:R-:W-:Y:S05]  /*18d0*/  BSYNC.RECONVERGENT B2 ;  /* 0x0000000000027941 */ /* 0x000fea0003800200 */
.L_x_24:
[----:B------:R-:W-:-:S04]  /*18e0*/  FSETP.LT.AND P0, PT, R11, R34, P0 ;  /* 0x000000220b00720b */ /* 0x000fc80000701000 */
[----:B------:R-:W-:Y:S02]  /*18f0*/  SEL R12, R13, R12, P0 ;  /* 0x0000000c0d0c7207 */ /* 0x000fe40000000000 */
[----:B------:R-:W-:-:S07]  /*1900*/  FSEL R34, R11, R34, P0 ;  /* 0x000000220b227208 */ /* 0x000fce0000000000 */
.L_x_11:
[----:B------:R-:W-:Y:S01]  /*1910*/  FSETP.GEU.AND P0, PT, R34, 100000, PT ;  /* 0x47c350002200780b */ /* 0x000fe20003f0e000 */
[----:B------:R-:W-:Y:S01]  /*1920*/  BSSY.RECONVERGENT B2, `(.L_x_29) ;  /* 0x0000368000027945 */ /* 0x000fe20003800200 */
[----:B------:R-:W-:-:S11]  /*1930*/  IADD3 R0, PT, PT, R0, -0x1, RZ ;  /* 0xffffffff00007810 */ /* 0x000fd60007ffe0ff */
[----:B------:R-:W-:Y:S05]  /*1940*/  @P0 BRA `(.L_x_30) ;  /* 0x0000003400940947 */ /* 0x000fea0003800000 */
[----:B0----5:R-:W2:Y:S04]  /*1950*/  LDL.64 R20, [R9+-0x8] ;  /* 0xfffff80009147983 */ /* 0x021ea80000100a00 */
[----:B------:R-:W3:Y:S04]  /*1960*/  LDL.64 R26, [R9+-0x20] ;  /* 0xffffe000091a7983 */ /* 0x000ee80000100a00 */
[----:B------:R-:W3:Y:S04]  /*1970*/  LDL.64 R44, [R9+-0x28] ;  /* 0xffffd800092c7983 */ /* 0x000ee80000100a00 */
[----:B------:R-:W4:Y:S01]  /*1980*/  LDL.64 R28, [R9+-0x18] ;  /* 0xffffe800091c7983 */ /* 0x000f220000100a00 */
[----:B------:R-:W-:-:S05]  /*1990*/  MOV R25, 0x48 ;  /* 0x0000004800197802 */ /* 0x000fca0000000f00 */
[----:B------:R-:W-:Y:S01]  /*19a0*/  IMAD R25, R12, 0x4c, R25 ;  /* 0x0000004c0c197824 */ /* 0x000fe200078e0219 */
[----:B--2---:R-:W-:-:S13]  /*19b0*/  ISETP.GE.AND P0, PT, R21, 0x14, PT ;  /* 0x000000141500780c */ /* 0x004fda0003f06270 */
[----:B------:R-:W2:Y:S01]  /*19c0*/  @P0 LDL.64 R14, [R9+-0x10] ;  /* 0xfffff000090e0983 */ /* 0x000ea20000100a00 */
[----:B------:R-:W2:Y:S08]  /*19d0*/  @P0 LDC R4, c[0x3][R25+0x3c] ;  /* 0x00c00f0019040b82 */ /* 0x000eb00000000800 */
[----:B------:R-:W0:Y:S08]  /*19e0*/  @P0 LDC R13, c[0x3][R25+0x40] ;  /* 0x00c01000190d0b82 */ /* 0x000e300000000800 */
[----:B------:R-:W1:Y:S01]  /*19f0*/  @P0 LDC R16, c[0x3][R25+0x44] ;  /* 0x00c0110019100b82 */ /* 0x000e620000000800 */
[-C--:B---3--:R-:W-:Y:S01]  /*1a00*/  FFMA R44, R27, R34.reuse, R44 ;  /* 0x000000221b2c7223 */ /* 0x088fe2000000002c */
[-C--:B----4-:R-:W-:Y:S01]  /*1a10*/  FFMA R45, R28, R34.reuse, R45 ;  /* 0x000000221c2d7223 */ /* 0x090fe2000000002d */
[----:B------:R-:W-:Y:S01]  /*1a20*/  FFMA R34, R29, R34, R26 ;  /* 0x000000221d227223 */ /* 0x000fe2000000001a */
[----:B-1----:R-:W-:Y:S01]  /*1a30*/  @P0 FFMA R5, R16, R20, R5 ;  /* 0x0000001410050223 */ /* 0x002fe20000000005 */
[----:B--2---:R-:W-:Y:S01]  /*1a40*/  @P0 FFMA R3, R14, R4, R3 ;  /* 0x000000040e030223 */ /* 0x004fe20000000003 */
[----:B0-----:R-:W-:Y:S01]  /*1a50*/  @P0 FFMA R2, R15, R13, R2 ;  /* 0x0000000d0f020223 */ /* 0x001fe20000000002 */
[----:B------:R-:W-:Y:S06]  /*1a60*/  @P0 BRA `(.L_x_30) ;  /* 0x00000034004c0947 */ /* 0x000fec0003800000 */
[----:B------:R-:W0:Y:S08]  /*1a70*/  LDC.U8 R20, c[0x3][R25+0x48] ;  /* 0x00c0120019147b82 */ /* 0x000e300000000000 */
[----:B------:R-:W1:Y:S08]  /*1a80*/  LDC R13, c[0x3][R25+0x28] ;  /* 0x00c00a00190d7b82 */ /* 0x000e700000000800 */
[----:B------:R-:W2:Y:S08]  /*1a90*/  LDC R14, c[0x3][R25+0x24] ;  /* 0x00c00900190e7b82 */ /* 0x000eb00000000800 */
[----:B------:R-:W3:Y:S08]  /*1aa0*/  LDC R16, c[0x3][R25+0x2c] ;  /* 0x00c00b0019107b82 */ /* 0x000ef00000000800 */
[----:B------:R4:W4:Y:S08]  /*1ab0*/  LDC R15, c[0x3][R25+0x30] ;  /* 0x00c00c00190f7b82 */ /* 0x0009300000000800 */
[----:B------:R0:W4:Y:S08]  /*1ac0*/  LDC R17, c[0x3][R25+0x34] ;  /* 0x00c00d0019117b82 */ /* 0x0001300000000800 */
[----:B------:R1:W4:Y:S01]  /*1ad0*/  LDC R18, c[0x3][R25+0x38] ;  /* 0x00c00e0019127b82 */ /* 0x0003220000000800 */
[----:B0-----:R-:W-:Y:S01]  /*1ae0*/  ISETP.NE.AND P0, PT, R20, 0x53, PT ;  /* 0x000000531400780c */ /* 0x001fe20003f05270 */
[----:B-1----:R-:W-:-:S04]  /*1af0*/  FMUL R4, R28, R13 ;  /* 0x0000000d1c047220 */ /* 0x002fc80000400000 */
[----:B--2---:R-:W-:-:S04]  /*1b00*/  FFMA R4, R27, R14, R4 ;  /* 0x0000000e1b047223 */ /* 0x004fc80000000004 */
[----:B---3--:R-:W-:-:S04]  /*1b10*/  FFMA R26, R29, R16, R4 ;  /* 0x000000101d1a7223 */ /* 0x008fc80000000004 */
[----:B------:R-:W-:Y:S05]  /*1b20*/  @!P0 BRA `(.L_x_31) ;  /* 0x0000003000bc8947 */ /* 0x000fea0003800000 */
[----:B------:R-:W-:-:S13]  /*1b30*/  ISETP.NE.AND P0, PT, R20, 0x44, PT ;  /* 0x000000441400780c */ /* 0x000fda0003f05270 */
[----:B------:R-:W-:Y:S05]  /*1b40*/  @P0 BRA `(.L_x_32) ;  /* 0x0000002800840947 */ /* 0x000fea0003800000 */
[----:B------:R-:W0:Y:S01]  /*1b50*/  LDCU UR6, c[0x3][0x1e08] ;  /* 0x00c3c100ff0677ac */ /* 0x000e220008000800 */
[----:B------:R-:W-:Y:S01]  /*1b60*/  HFMA2 R22, -RZ, RZ, 0, 0 ;  /* 0x00000000ff167431 */ /* 0x000fe200000001ff */
[----:B------:R-:W-:Y:S01]  /*1b70*/  CS2R R20, SRZ ;  /* 0x0000000000147805 */ /* 0x000fe2000001ff00 */
[----:B0-----:R-:W-:-:S09]  /*1b80*/  UISETP.GE.AND UP0, UPT, UR6, 0x1, UPT ;  /* 0x000000010600788c */ /* 0x001fd2000bf06270 */
[----:B------:R-:W-:Y:S05]  /*1b90*/  BRA.U !UP0, `(.L_x_33) ;  /* 0x0000002908587547 */ /* 0x000fea000b800000 */
[----:B------:R-:W0:Y:S01]  /*1ba0*/  LDCU UR6, c[0x3][0x1e04] ;  /* 0x00c3c080ff0677ac */ /* 0x000e220008000800 */
[----:B------:R-:W-:Y:S01]  /*1bb0*/  MOV R22, RZ ;  /* 0x000000ff00167202 */ /* 0x000fe20000000f00 */
[----:B0-----:R-:W-:-:S09]  /*1bc0*/  UISETP.GT.AND UP0, UPT, UR6, URZ, UPT ;  /* 0x000000ff0600728c */ /* 0x001fd2000bf04270 */
[----:B------:R-:W-:Y:S05]  /*1bd0*/  BRA.U UP0, `(.L_x_34) ;  /* 0x00000011003c7547 */ /* 0x000fea000b800000 */
[----:B------:R-:W-:Y:S02]  /*1be0*/  MOV R59, RZ ;  /* 0x000000ff003b7202 */ /* 0x000fe40000000f00 */
[----:B------:R-:W-:-:S07]  /*1bf0*/  CS2R R20, SRZ ;  /* 0x0000000000147805 */ /* 0x000fce000001ff00 */
.L_x_62:
[----:B------:R-:W-:Y:S01]  /*1c00*/  HFMA2 R4, -RZ, RZ, 0, 0.005950927734375 ;  /* 0x00001e18ff047431 */ /* 0x000fe200000001ff */
[----:B0-----:R-:W0:Y:S04]  /*1c10*/  LDCU UR6, c[0x3][0x1e08] ;  /* 0x00c3c100ff0677ac */ /* 0x001e280008000800 */
[C---:B------:R-:W-:Y:S01]  /*1c20*/  IMAD R23, R59.reuse, 0x38, R4 ;  /* 0x000000383b177824 */ /* 0x040fe200078e0204 */
[----:B------:R-:W-:-:S03]  /*1c30*/  IADD3 R59, PT, PT, R59, 0x1, RZ ;  /* 0x000000013b3b7810 */ /* 0x000fc60007ffe0ff */
[----:B-1----:R-:W1:Y:S01]  /*1c40*/  LDC R30, c[0x3][R23+0x30] ;  /* 0x00c00c00171e7b82 */ /* 0x002e620000000800 */
[----:B0-----:R-:W-:Y:S01]  /*1c50*/  ISETP.NE.AND P4, PT, R59, UR6, PT ;  /* 0x000000063b007c0c */ /* 0x001fe2000bf85270 */
[----:B-1----:R-:W4:Y:S08]  /*1c60*/  I2F.F64 R28, R30 ;  /* 0x0000001e001c7312 */ /* 0x002f300000201c00 */
[----:B----4-:R-:W0:Y:S01]  /*1c70*/  MUFU.RCP64H R25, R29 ;  /* 0x0000001d00197308 */ /* 0x010e220000001800 */
[----:B------:R-:W-:-:S04]  /*1c80*/  IADD3 R24, PT, PT, R29, 0x300402, RZ ;  /* 0x003004021d187810 */ /* 0x000fc80007ffe0ff */
[----:B------:R-:W-:Y:S02]  /*1c90*/  FSETP.GEU.AND P0, PT, |R24|, 5.8789094863358348022e-39, PT ;  /* 0x004004021800780b */ /* 0x000fe40003f0e200 */
[----:B0-----:R-:W-:-:S08]  /*1ca0*/  DFMA R26, -R28, R24, 1 ;  /* 0x3ff000001c1a742b */ /* 0x001fd00000000118 */
[----:B------:R-:W-:-:S08]  /*1cb0*/  DFMA R26, R26, R26, R26 ;  /* 0x0000001a1a1a722b */ /* 0x000fd0000000001a */
[----:B------:R-:W-:-:S08]  /*1cc0*/  DFMA R26, R24, R26, R24 ;  /* 0x0000001a181a722b */ /* 0x000fd00000000018 */
[----:B------:R-:W-:-:S08]  /*1cd0*/  DFMA R74, -R28, R26, 1 ;  /* 0x3ff000001c4a742b */ /* 0x000fd0000000011a */
[----:B------:R-:W-:Y:S01]  /*1ce0*/  DFMA R74, R26, R74, R26 ;  /* 0x0000004a1a4a722b */ /* 0x000fe2000000001a */
[----:B------:R-:W-:Y:S10]  /*1cf0*/  @P0 BRA `(.L_x_35) ;  /* 0x0000000000200947 */ /* 0x000ff40003800000 */
[----:B------:R-:W-:Y:S02]  /*1d00*/  LOP3.LUT R4, R29, 0x7fffffff, RZ, 0xc0, !PT ;  /* 0x7fffffff1d047812 */ /* 0x000fe400078ec0ff */
[----:B------:R-:W-:Y:S02]  /*1d10*/  MOV R52, R28 ;  /* 0x0000001c00347202 */ /* 0x000fe40000000f00 */
[----:B------:R-:W-:Y:S02]  /*1d20*/  IADD3 R63, PT, PT, R4, -0x100000, RZ ;  /* 0xfff00000043f7810 */ /* 0x000fe40007ffe0ff */
[----:B------:R-:W-:Y:S02]  /*1d30*/  MOV R53, R29 ;  /* 0x0000001d00357202 */ /* 0x000fe40000000f00 */
[----:B------:R-:W-:-:S07]  /*1d40*/  MOV R4, 0x1d60 ;  /* 0x00001d6000047802 */ /* 0x000fce0000000f00 */
[----:B------:R-:W-:Y:S05]  /*1d50*/  CALL.REL.NOINC `($__internal_0_$__cuda_sm20_dblrcp_rn_slowpath_v3) ;  /* 0x0000003000d47944 */ /* 0x000fea0003c00000 */
[----:B------:R-:W-:Y:S02]  /*1d60*/  MOV R74, R54 ;  /* 0x00000036004a7202 */ /* 0x000fe40000000f00 */
[----:B------:R-:W-:-:S07]  /*1d70*/  MOV R75, R55 ;  /* 0x00000037004b7202 */ /* 0x000fce0000000f00 */
.L_x_35:
[----:B------:R-:W0:Y:S01]  /*1d80*/  LDC R31, c[0x3][R23+0x34] ;  /* 0x00c00d00171f7b82 */ /* 0x000e220000000800 */
[----:B------:R-:W-:Y:S01]  /*1d90*/  MOV R24, 0x1 ;  /* 0x0000000100187802 */ /* 0x000fe20000000f00 */
[----:B------:R-:W-:Y:S01]  /*1da0*/  BSSY.RECONVERGENT B1, `(.L_x_36) ;  /* 0x0000017000017945 */ /* 0x000fe20003800200 */
[----:B------:R-:W-:Y:S01]  /*1db0*/  FSETP.GEU.AND P1, PT, |R75|, 6.5827683646048100446e-37, PT ;  /* 0x036000004b00780b */ /* 0x000fe20003f2e200 */
[----:B0-----:R-:W0:Y:S08]  /*1dc0*/  I2F.F64 R50, R31 ;  /* 0x0000001f00327312 */ /* 0x001e300000201c00 */
[----:B0-----:R-:W0:Y:S02]  /*1dd0*/  MUFU.RCP64H R25, R51 ;  /* 0x0000003300197308 */ /* 0x001e240000001800 */
[----:B0-----:R-:W-:-:S08]  /*1de0*/  DFMA R26, -R50, R24, 1 ;  /* 0x3ff00000321a742b */ /* 0x001fd00000000118 */
[----:B------:R-:W-:-:S08]  /*1df0*/  DFMA R26, R26, R26, R26 ;  /* 0x0000001a1a1a722b */ /* 0x000fd0000000001a */
[----:B------:R-:W-:-:S08]  /*1e00*/  DFMA R26, R24, R26, R24 ;  /* 0x0000001a181a722b */ /* 0x000fd00000000018 */
[----:B------:R-:W-:-:S08]  /*1e10*/  DFMA R24, -R50, R26, 1 ;  /* 0x3ff000003218742b */ /* 0x000fd0000000011a */
[----:B------:R-:W-:-:S08]  /*1e20*/  DFMA R24, R26, R24, R26 ;  /* 0x000000181a18722b */ /* 0x000fd0000000001a */
[----:B------:R-:W-:-:S08]  /*1e30*/  DMUL R48, R24, R74 ;  /* 0x0000004a18307228 */ /* 0x000fd00000000000 */
[----:B------:R-:W-:-:S08]  /*1e40*/  DFMA R26, -R50, R48, R74 ;  /* 0x00000030321a722b */ /* 0x000fd0000000014a */
[----:B------:R-:W-:-:S10]  /*1e50*/  DFMA R48, R24, R26, R48 ;  /* 0x0000001a1830722b */ /* 0x000fd40000000030 */
[----:B------:R-:W-:-:S05]  /*1e60*/  FFMA R4, RZ, R51, R49 ;  /* 0x00000033ff047223 */ /* 0x000fca0000000031 */
[----:B------:R-:W-:-:S13]  /*1e70*/  FSETP.GT.AND P0, PT, |R4|, 1.469367938527859385e-39, PT ;  /* 0x001000000400780b */ /* 0x000fda0003f04200 */
[----:B------:R-:W-:Y:S05]  /*1e80*/  @P0 BRA P1, `(.L_x_37) ;  /* 0x0000000000200947 */ /* 0x000fea0000800000 */
[----:B------:R-:W-:Y:S02]  /*1e90*/  MOV R46, R74 ;  /* 0x0000004a002e7202 */ /* 0x000fe40000000f00 */
[----:B------:R-:W-:Y:S02]  /*1ea0*/  MOV R47, R75 ;  /* 0x0000004b002f7202 */ /* 0x000fe40000000f00 */
[----:B------:R-:W-:Y:S02]  /*1eb0*/  MOV R32, R50 ;  /* 0x0000003200207202 */ /* 0x000fe40000000f00 */
[----:B------:R-:W-:Y:S02]  /*1ec0*/  MOV R33, R51 ;  /* 0x0000003300217202 */ /* 0x000fe40000000f00 */
[----:B------:R-:W-:-:S07]  /*1ed0*/  MOV R4, 0x1ef0 ;  /* 0x00001ef000047802 */ /* 0x000fce0000000f00 */
[----:B------:R-:W-:Y:S05]  /*1ee0*/  CALL.REL.NOINC `($__internal_1_$__cuda_sm20_div_rn_f64_full) ;  /* 0x0000003400147944 */ /* 0x000fea0003c00000 */
[----:B------:R-:W-:Y:S02]  /*1ef0*/  MOV R48, R32 ;  /* 0x0000002000307202 */ /* 0x000fe40000000f00 */
[----:B------:R-:W-:-:S07]  /*1f00*/  MOV R49, R33 ;  /* 0x0000002100317202 */ /* 0x000fce0000000f00 */
.L_x_37:
[----:B------:R-:W-:Y:S05]  /*1f10*/  BSYNC.RECONVERGENT B1 ;  /* 0x0000000000017941 */ /* 0x000fea0003800200 */
.L_x_36:
[----:B------:R-:W-:-:S04]  /*1f20*/  ISETP.GE.AND P0, PT, R31, 0x1, PT ;  /* 0x000000011f00780c */ /* 0x000fc80003f06270 */
[----:B------:R-:W-:-:S13]  /*1f30*/  ISETP.LT.OR P0, PT, R30, 0x1, !P0 ;  /* 0x000000011e00780c */ /* 0x000fda0004701670 */
[----:B------:R-:W-:Y:S05]  /*1f40*/  @P0 BRA `(.L_x_38) ;  /* 0x0000000c00580947 */ /* 0x000fea0003800000 */
[----:B------:R-:W0:Y:S01]  /*1f50*/  MUFU.RCP64H R33, R51 ;  /* 0x0000003300217308 */ /* 0x000e220000001800 */
[----:B------:R-:W-:Y:S01]  /*1f60*/  IADD3 R32, PT, PT, R51, 0x300402, RZ ;  /* 0x0030040233207810 */ /* 0x000fe20007ffe0ff */
[----:B------:R-:W1:Y:S03]  /*1f70*/  LDC.64 R52, c[0x3][R23] ;  /* 0x00c0000017347b82 */ /* 0x000e660000000a00 */
[----:B------:R-:W-:-:S05]  /*1f80*/  FSETP.GEU.AND P0, PT, |R32|, 5.8789094863358348022e-39, PT ;  /* 0x004004022000780b */ /* 0x000fca0003f0e200 */
[----:B------:R-:W2:Y:S01]  /*1f90*/  LDC R55, c[0x3][R23+0x8] ;  /* 0x00c0020017377b82 */ /* 0x000ea20000000800 */
[----:B0-----:R-:W-:-:S07]  /*1fa0*/  DFMA R24, -R50, R32, 1 ;  /* 0x3ff000003218742b */ /* 0x001fce0000000120 */
[----:B------:R-:W2:Y:S01]  /*1fb0*/  LDC.64 R26, c[0x3][R23+0x20] ;  /* 0x00c00800171a7b82 */ /* 0x000ea20000000a00 */
[----:B------:R-:W-:-:S07]  /*1fc0*/  DFMA R28, R24, R24, R24 ;  /* 0x00000018181c722b */ /* 0x000fce0000000018 */
[----:B------:R-:W1:Y:S01]  /*1fd0*/  LDC.64 R24, c[0x3][R23+0x18] ;  /* 0x00c0060017187b82 */ /* 0x000e620000000a00 */
[----:B------:R-:W-:-:S07]  /*1fe0*/  DFMA R72, R32, R28, R32 ;  /* 0x0000001c2048722b */ /* 0x000fce0000000020 */
[----:B------:R0:W3:Y:S01]  /*1ff0*/  LDC.64 R28, c[0x3][R23+0x28] ;  /* 0x00c00a00171c7b82 */ /* 0x0000e20000000a00 */
[----:B------:R0:W4:Y:S01]  /*2000*/  F2F.F32.F64 R33, R48 ;  /* 0x0000003000217310 */ /* 0x0001220000301000 */
[----:B------:R-:W-:-:S08]  /*2010*/  DFMA R46, -R50, R72, 1 ;  /* 0x3ff00000322e742b */ /* 0x000fd00000000148 */
[----:B------:R-:W-:Y:S01]  /*2020*/  DFMA R72, R72, R46, R72 ;  /* 0x0000002e4848722b */ /* 0x000fe20000000048 */
[----:B-1----:R-:W-:Y:S01]  /*2030*/  FFMA R35, R24, -0.5, R52 ;  /* 0xbf00000018237823 */ /* 0x002fe20000000034 */
[----:B------:R-:W-:Y:S01]  /*2040*/  FFMA R32, R25, -0.5, R53 ;  /* 0xbf00000019207823 */ /* 0x000fe20000000035 */
[----:B--2---:R-:W-:Y:S01]  /*2050*/  FFMA R47, R26, -0.5, R55 ;  /* 0xbf0000001a2f7823 */ /* 0x004fe20000000037 */
[----:B0---4-:R-:W-:Y:S07]  /*2060*/  @P0 BRA `(.L_x_39) ;  /* 0x0000000000200947 */ /* 0x011fee0003800000 */
[----:B------:R-:W-:Y:S02]  /*2070*/  LOP3.LUT R4, R51, 0x7fffffff, RZ, 0xc0, !PT ;  /* 0x7fffffff33047812 */ /* 0x000fe400078ec0ff */
[----:B------:R-:W-:Y:S02]  /*2080*/  MOV R52, R50 ;  /* 0x0000003200347202 */ /* 0x000fe40000000f00 */
[----:B------:R-:W-:Y:S02]  /*2090*/  IADD3 R63, PT, PT, R4, -0x100000, RZ ;  /* 0xfff00000043f7810 */ /* 0x000fe40007ffe0ff */
[----:B------:R-:W-:Y:S02]  /*20a0*/  MOV R53, R51 ;  /* 0x0000003300357202 */ /* 0x000fe40000000f00 */
[----:B------:R-:W-:-:S07]  /*20b0*/  MOV R4, 0x20d0 ;  /* 0x000020d000047802 */ /* 0x000fce0000000f00 */
[----:B---3--:R-:W-:Y:S05]  /*20c0*/  CALL.REL.NOINC `($__internal_0_$__cuda_sm20_dblrcp_rn_slowpath_v3) ;  /* 0x0000002c00f87944 */ /* 0x008fea0003c00000 */
[----:B------:R-:W-:Y:S02]  /*20d0*/  MOV R72, R54 ;  /* 0x0000003600487202 */ /* 0x000fe40000000f00 */
[----:B------:R-:W-:-:S07]  /*20e0*/  MOV R73, R55 ;  /* 0x0000003700497202 */ /* 0x000fce0000000f00 */
.L_x_39:
[----:B------:R-:W-:Y:S02]  /*20f0*/  LOP3.LUT R46, R31, 0x7ffffffe, RZ, 0xc0, !PT ;  /* 0x7ffffffe1f2e7812 */ /* 0x000fe400078ec0ff */
[----:B------:R-:W-:-:S07]  /*2100*/  MOV R49, RZ ;  /* 0x000000ff00317202 */ /* 0x000fce0000000f00 */
.L_x_61:
[----:B01----:R0:W1:Y:S01]  /*2110*/  I2F.F64.U32 R50, R49 ;  /* 0x0000003100327312 */ /* 0x0030620000201800 */
[----:B------:R-:W-:Y:S02]  /*2120*/  ISETP.NE.AND P1, PT, R31, 0x1, PT ;  /* 0x000000011f00780c */ /* 0x000fe40003f25270 */
[----:B------:R-:W-:Y:S02]  /*2130*/  CS2R R52, SRZ ;  /* 0x0000000000347805 */ /* 0x000fe4000001ff00 */
[----:B0-----:R-:W-:-:S04]  /*2140*/  IADD3 R49, PT, PT, R49, 0x1, RZ ;  /* 0x0000000131317810 */ /* 0x001fc80007ffe0ff */
[----:B------:R-:W-:Y:S01]  /*2150*/  ISETP.NE.AND P0, PT, R49, R30, PT ;  /* 0x0000001e3100720c */ /* 0x000fe20003f05270 */
[----:B-1----:R-:W-:-:S10]  /*2160*/  DMUL R54, R50, R74 ;  /* 0x0000004a32367228 */ /* 0x002fd40000000000 */
[----:B------:R-:W0:Y:S02]  /*2170*/  F2F.F32.F64 R54, R54 ;  /* 0x0000003600367310 */ /* 0x000e240000301000 */
[-C--:B0-----:R-:W-:Y:S01]  /*2180*/  FFMA R48, R24, R54.reuse, R35 ;  /* 0x0000003618307223 */ /* 0x081fe20000000023 */
[-C--:B------:R-:W-:Y:S01]  /*2190*/  FFMA R51, R25, R54.reuse, R32 ;  /* 0x0000003619337223 */ /* 0x080fe20000000020 */
[----:B------:R-:W-:Y:S02]  /*21a0*/  FFMA R50, R26, R54, R47 ;  /* 0x000000361a327223 */ /* 0x000fe4000000002f */
[----:B------:R-:W-:Y:S01]  /*21b0*/  FFMA R48, R27, -0.5, R48 ;  /* 0xbf0000001b307823 */ /* 0x000fe20000000030 */
[----:B---3--:R-:W-:Y:S01]  /*21c0*/  FFMA R51, R28, -0.5, R51 ;  /* 0xbf0000001c337823 */ /* 0x008fe20000000033 */
[----:B------:R-:W-:Y:S01]  /*21d0*/  FFMA R50, R29, -0.5, R50 ;  /* 0xbf0000001d327823 */ /* 0x000fe20000000032 */
[----:B------:R-:W-:Y:S06]  /*21e0*/  @!P1 BRA `(.L_x_40) ;  /* 0x0000000400c89947 */ /* 0x000fec0003800000 */
[----:B------:R-:W0:Y:S01]  /*21f0*/  LDC.64 R52, c[0x3][R23+0x10] ;  /* 0x00c0040017347b82 */ /* 0x000e220000000a00 */
[----:B------:R-:W-:-:S07]  /*2200*/  MOV R55, RZ ;  /* 0x000000ff00377202 */ /* 0x000fce0000000f00 */
[----:B------:R-:W1:Y:S01]  /*2210*/  LDC R54, c[0x3][R23+0xc] ;  /* 0x00c0030017367b82 */ /* 0x000e620000000800 */
[----:B0-----:R-:W-:Y:S01]  /*2220*/  FMUL R52, R17, R52 ;  /* 0x0000003411347220 */ /* 0x001fe20000400000 */
[----:B------:R-:W-:Y:S01]  /*2230*/  FMUL R53, R18, R53 ;  /* 0x0000003512357220 */ /* 0x000fe20000400000 */
[----:B-1----:R-:W-:-:S07]  /*2240*/  FMUL R54, R15, R54 ;  /* 0x000000360f367220 */ /* 0x002fce0000400000 */
.L_x_53:
[----:B------:R-:W0:Y:S01]  /*2250*/  I2F.F64.U32 R62, R55 ;  /* 0x00000037003e7312 */ /* 0x000e220000201800 */
[----:B------:R-:W-:Y:S01]  /*2260*/  BSSY.RECONVERGENT B1, `(.L_x_41) ;  /* 0x0000019000017945 */ /* 0x000fe20003800200 */
[----:B0-----:R-:W-:-:S10]  /*2270*/  DMUL R62, R62, R72 ;  /* 0x000000483e3e7228 */ /* 0x001fd40000000000 */
[----:B------:R-:W0:Y:S02]  /*2280*/  F2F.F32.F64 R62, R62 ;  /* 0x0000003e003e7310 */ /* 0x000e240000301000 */
[-C--:B0-----:R-:W-:Y:S01]  /*2290*/  FFMA R4, R28, R62.reuse, R51 ;  /* 0x0000003e1c047223 */ /* 0x081fe20000000033 */
[-C--:B------:R-:W-:Y:S01]  /*22a0*/  FFMA R61, R27, R62.reuse, R48 ;  /* 0x0000003e1b3d7223 */ /* 0x080fe20000000030 */
[----:B------:R-:W-:Y:S02]  /*22b0*/  FFMA R65, R29, R62, R50 ;  /* 0x0000003e1d417223 */ /* 0x000fe40000000032 */
[----:B------:R-:W-:Y:S01]  /*22c0*/  FADD R57, -R45, R4 ;  /* 0x000000042d397221 */ /* 0x000fe20000000100 */
[----:B------:R-:W-:Y:S01]  /*22d0*/  FADD R58, -R44, R61 ;  /* 0x0000003d2c3a7221 */ /* 0x000fe20000000100 */
[----:B------:R-:W-:Y:S02]  /*22e0*/  FADD R60, -R34, R65 ;  /* 0x00000041223c7221 */ /* 0x000fe40000000100 */
[----:B------:R-:W-:-:S04]  /*22f0*/  FMUL R61, R57, R57 ;  /* 0x00000039393d7220 */ /* 0x000fc80000400000 */
[----:B------:R-:W-:-:S04]  /*2300*/  FFMA R61, R58, R58, R61 ;  /* 0x0000003a3a3d7223 */ /* 0x000fc8000000003d */
[----:B------:R-:W-:-:S04]  /*2310*/  FFMA R61, R60, R60, R61 ;  /* 0x0000003c3c3d7223 */ /* 0x000fc8000000003d */
[----:B------:R0:W1:Y:S01]  /*2320*/  MUFU.RSQ R56, R61 ;  /* 0x0000003d00387308 */ /* 0x0000620000001400 */
[----:B------:R-:W-:-:S04]  /*2330*/  IADD3 R4, PT, PT, R61, -0xd000000, RZ ;  /* 0xf30000003d047810 */ /* 0x000fc80007ffe0ff */
[----:B------:R-:W-:-:S13]  /*2340*/  ISETP.GT.U32.AND P1, PT, R4, 0x727fffff, PT ;  /* 0x727fffff0400780c */ /* 0x000fda0003f24070 */
[----:B01----:R-:W-:Y:S05]  /*2350*/  @!P1 BRA `(.L_x_42) ;  /* 0x0000000000149947 */ /* 0x003fea0003800000 */
[----:B------:R-:W-:Y:S02]  /*2360*/  MOV R63, R61 ;  /* 0x0000003d003f7202 */ /* 0x000fe40000000f00 */
[----:B------:R-:W-:-:S07]  /*2370*/  MOV R4, 0x2390 ;  /* 0x0000239000047802 */ /* 0x000fce0000000f00 */
[----:B------:R-:W-:Y:S05]  /*2380*/  CALL.REL.NOINC `($__internal_3_$__cuda_sm20_sqrt_rn_f32_slowpath) ;  /* 0x0000003800387944 */ /* 0x000fea0003c00000 */
[----:B------:R-:W-:Y:S01]  /*2390*/  MOV R4, R69 ;  /* 0x0000004500047202 */ /* 0x000fe20000000f00 */
[----:B------:R-:W-:Y:S06]  /*23a0*/  BRA `(.L_x_43) ;  /* 0x0000000000107947 */ /* 0x000fec0003800000 */
.L_x_42:
[----:B------:R-:W-:Y:S01]  /*23b0*/  FMUL.FTZ R4, R61, R56 ;  /* 0x000000383d047220 */ /* 0x000fe20000410000 */
[----:B------:R-:W-:-:S03]  /*23c0*/  FMUL.FTZ R56, R56, 0.5 ;  /* 0x3f00000038387820 */ /* 0x000fc60000410000 */
[----:B------:R-:W-:-:S04]  /*23d0*/  FFMA R61, -R4, R4, R61 ;  /* 0x00000004043d7223 */ /* 0x000fc8000000013d */
[----:B------:R-:W-:-:S07]  /*23e0*/  FFMA R4, R61, R56, R4 ;  /* 0x000000383d047223 */ /* 0x000fce0000000004 */
.L_x_43:
[----:B------:R-:W-:Y:S05]  /*23f0*/  BSYNC.RECONVERGENT B1 ;  /* 0x0000000000017941 */ /* 0x000fea0003800200 */
.L_x_41:
[----:B------:R-:W-:Y:S01]  /*2400*/  IADD3 R56, PT, PT, R4, 0x1800000, RZ ;  /* 0x0180000004387810 */ /* 0x000fe20007ffe0ff */
[----:B------:R-:W-:Y:S03]  /*2410*/  BSSY.RECONVERGENT B3, `(.L_x_44) ;  /* 0x000000b000037945 */ /* 0x000fe60003800200 */
[----:B------:R-:W-:-:S04]  /*2420*/  LOP3.LUT R56, R56, 0x7f800000, RZ, 0xc0, !PT ;  /* 0x7f80000038387812 */ /* 0x000fc800078ec0ff */
[----:B------:R-:W-:-:S13]  /*2430*/  ISETP.GT.U32.AND P1, PT, R56, 0x1ffffff, PT ;  /* 0x01ffffff3800780c */ /* 0x000fda0003f24070 */
[----:B------:R-:W-:Y:S05]  /*2440*/  @P1 BRA `(.L_x_45) ;  /* 0x00000000000c1947 */ /* 0x000fea0003800000 */
[----:B------:R-:W-:-:S07]  /*2450*/  MOV R66, 0x2470 ;  /* 0x0000247000427802 */ /* 0x000fce0000000f00 */
[----:B------:R-:W-:Y:S05]  /*2460*/  CALL.REL.NOINC `($__internal_2_$__cuda_sm20_rcp_rn_f32_slowpath) ;  /* 0x00000034002c7944 */ /* 0x000fea0003c00000 */
[----:B------:R-:W-:Y:S05]  /*2470*/  BRA `(.L_x_46) ;  /* 0x0000000000107947 */ /* 0x000fea0003800000 */
.L_x_45:
[----:B------:R-:W0:Y:S02]  /*2480*/  MUFU.RCP R67, R4 ;  /* 0x0000000400437308 */ /* 0x000e240000001000 */
[----:B0-----:R-:W-:-:S04]  /*2490*/  FFMA R56, R67, R4, -1 ;  /* 0xbf80000043387423 */ /* 0x001fc80000000004 */
[----:B------:R-:W-:-:S04]  /*24a0*/  FADD.FTZ R56, -R56, -RZ ;  /* 0x800000ff38387221 */ /* 0x000fc80000010100 */
[----:B------:R-:W-:-:S07]  /*24b0*/  FFMA R67, R67, R56, R67 ;  /* 0x0000003843437223 */ /* 0x000fce0000000043 */
.L_x_46:
[----:B------:R-:W-:Y:S05]  /*24c0*/  BSYNC.RECONVERGENT B3 ;  /* 0x0000000000037941 */ /* 0x000fea0003800200 */
.L_x_44:
[----:B------:R-:W-:Y:S01]  /*24d0*/  IADD3 R64, PT, PT, R55, 0x1, RZ ;  /* 0x0000000137407810 */ /* 0x000fe20007ffe0ff */
[----:B------:R-:W-:Y:S01]  /*24e0*/  FMUL R4, R57, R67 ;  /* 0x0000004339047220 */ /* 0x000fe20000400000 */
[----:B------:R-:W-:Y:S02]  /*24f0*/  BSSY.RECONVERGENT B1, `(.L_x_47) ;  /* 0x0000024000017945 */ /* 0x000fe40003800200 */
[----:B------:R-:W0:Y:S01]  /*2500*/  I2F.F64.U32 R62, R64 ;  /* 0x00000040003e7312 */ /* 0x000e220000201800 */
[----:B------:R-:W-:Y:S01]  /*2510*/  FMUL R65, R13, R4 ;  /* 0x000000040d417220 */ /* 0x000fe20000400000 */
[----:B0-----:R-:W-:-:S10]  /*2520*/  DMUL R62, R62, R72 ;  /* 0x000000483e3e7228 */ /* 0x001fd40000000000 */
[----:B------:R-:W0:Y:S02]  /*2530*/  F2F.F32.F64 R62, R62 ;  /* 0x0000003e003e7310 */ /* 0x000e240000301000 */
[-C--:B0-----:R-:W-:Y:S01]  /*2540*/  FFMA R56, R28, R62.reuse, R51 ;  /* 0x0000003e1c387223 */ /* 0x081fe20000000033 */
[-C--:B------:R-:W-:Y:S01]  /*2550*/  FFMA R61, R27, R62.reuse, R48 ;  /* 0x0000003e1b3d7223 */ /* 0x080fe20000000030 */
[----:B------:R-:W-:Y:S02]  /*2560*/  FFMA R69, R29, R62, R50 ;  /* 0x0000003e1d457223 */ /* 0x000fe40000000032 */
[----:B------:R-:W-:Y:S01]  /*2570*/  FADD R56, -R45, R56 ;  /* 0x000000382d387221 */ /* 0x000fe20000000100 */
[----:B------:R-:W-:Y:S01]  /*2580*/  FADD R57, -R44, R61 ;  /* 0x0000003d2c397221 */ /* 0x000fe20000000100 */
[-C--:B------:R-:W-:Y:S01]  /*2590*/  FMUL R61, R58, R67.reuse ;  /* 0x000000433a3d7220 */ /* 0x080fe20000400000 */
[----:B------:R-:W-:Y:S01]  /*25a0*/  FADD R58, -R34, R69 ;  /* 0x00000045223a7221 */ /* 0x000fe20000000100 */
[----:B------:R-:W-:Y:S01]  /*25b0*/  FMUL R66, R56, R56 ;  /* 0x0000003838427220 */ /* 0x000fe20000400000 */
[----:B------:R-:W-:Y:S01]  /*25c0*/  FMUL R67, R60, R67 ;  /* 0x000000433c437220 */ /* 0x000fe20000400000 */
[----:B------:R-:W-:-:S02]  /*25d0*/  FFMA R61, R14, R61, R65 ;  /* 0x0000003d0e3d7223 */ /* 0x000fc40000000041 */
[----:B------:R-:W-:Y:S02]  /*25e0*/  FFMA R63, R57, R57, R66 ;  /* 0x00000039393f7223 */ /* 0x000fe40000000042 */
[----:B------:R-:W-:Y:S02]  /*25f0*/  FFMA R61, R16, R67, R61 ;  /* 0x00000043103d7223 */ /* 0x000fe4000000003d */
[----:B------:R-:W-:Y:S02]  /*2600*/  FFMA R63, R58, R58, R63 ;  /* 0x0000003a3a3f7223 */ /* 0x000fe4000000003f */
[----:B------:R-:W-:Y:S02]  /*2610*/  FMUL R4, R54, R61 ;  /* 0x0000003d36047220 */ /* 0x000fe40000400000 */
[----:B------:R0:W1:Y:S01]  /*2620*/  MUFU.RSQ R62, R63 ;  /* 0x0000003f003e7308 */ /* 0x0000620000001400 */
[----:B------:R-:W-:Y:S01]  /*2630*/  IADD3 R60, PT, PT, R63, -0xd000000, RZ ;  /* 0xf30000003f3c7810 */ /* 0x000fe20007ffe0ff */
[----:B------:R-:W-:-:S03]  /*2640*/  FFMA R20, R33, R4, R20 ;  /* 0x0000000421147223 */ /* 0x000fc60000000014 */
[----:B------:R-:W-:Y:S01]  /*2650*/  ISETP.GT.U32.AND P1, PT, R60, 0x727fffff, PT ;  /* 0x727fffff3c00780c */ /* 0x000fe20003f24070 */
[-C--:B------:R-:W-:Y:S01]  /*2660*/  FMUL R60, R52, R61.reuse ;  /* 0x0000003d343c7220 */ /* 0x080fe20000400000 */
[----:B------:R-:W-:-:S03]  /*2670*/  FMUL R61, R53, R61 ;  /* 0x0000003d353d7220 */ /* 0x000fc60000400000 */
[C---:B------:R-:W-:Y:S01]  /*2680*/  FFMA R60, R33.reuse, R60, R21 ;  /* 0x0000003c213c7223 */ /* 0x040fe20000000015 */
[----:B------:R-:W-:-:S07]  /*2690*/  FFMA R22, R33, R61, R22 ;  /* 0x0000003d21167223 */ /* 0x000fce0000000016 */
[----:B01----:R-:W-:Y:S05]  /*26a0*/  @!P1 BRA `(.L_x_48) ;  /* 0x0000000000109947 */ /* 0x003fea0003800000 */
[----:B------:R-:W-:-:S07]  /*26b0*/  MOV R4, 0x26d0 ;  /* 0x000026d000047802 */ /* 0x000fce0000000f00 */
[----:B------:R-:W-:Y:S05]  /*26c0*/  CALL.REL.NOINC `($__internal_3_$__cuda_sm20_sqrt_rn_f32_slowpath) ;  /* 0x0000003400687944 */ /* 0x000fea0003c00000 */
[----:B------:R-:W-:Y:S01]  /*26d0*/  MOV R4, R69 ;  /* 0x0000004500047202 */ /* 0x000fe20000000f00 */
[----:B------:R-:W-:Y:S06]  /*26e0*/  BRA `(.L_x_49) ;  /* 0x0000000000107947 */ /* 0x000fec0003800000 */
.L_x_48:
[----:B------:R-:W-:Y:S01]  /*26f0*/  FMUL.FTZ R4, R63, R62 ;  /* 0x0000003e3f047220 */ /* 0x000fe20000410000 */
[----:B------:R-:W-:-:S03]  /*2700*/  FMUL.FTZ R61, R62, 0.5 ;  /* 0x3f0000003e3d7820 */ /* 0x000fc60000410000 */
[----:B------:R-:W-:-:S04]  /*2710*/  FFMA R21, -R4, R4, R63 ;  /* 0x0000000404157223 */ /* 0x000fc8000000013f */
[----:B------:R-:W-:-:S07]  /*2720*/  FFMA R4, R21, R61, R4 ;  /* 0x0000003d15047223 */ /* 0x000fce0000000004 */
.L_x_49:
[----:B------:R-:W-:Y:S05]  /*2730*/  BSYNC.RECONVERGENT B1 ;  /* 0x0000000000017941 */ /* 0x000fea0003800200 */
.L_x_47:
        /* <DEDUP_REMOVED lines=8> */
.L_x_51:
[----:B------:R-:W0:Y:S02]  /*27c0*/  MUFU.RCP R67, R4 ;  /* 0x0000000400437308 */ /* 0x000e240000001000 */
[----:B0-----:R-:W-:-:S04]  /*27d0*/  FFMA R21, R67, R4, -1 ;  /* 0xbf80000043157423 */ /* 0x001fc80000000004 */
[----:B------:R-:W-:-:S04]  /*27e0*/  FADD.FTZ R62, -R21, -RZ ;  /* 0x800000ff153e7221 */ /* 0x000fc80000010100 */
[----:B------:R-:W-:-:S07]  /*27f0*/  FFMA R67, R67, R62, R67 ;  /* 0x0000003e43437223 */ /* 0x000fce0000000043 */
.L_x_52:
[----:B------:R-:W-:Y:S05]  /*2800*/  BSYNC.RECONVERGENT B3 ;  /* 0x0000000000037941 */ /* 0x000fea0003800200 */
.L_x_50:
[-C--:B------:R-:W-:Y:S01]  /*2810*/  FMUL R56, R56, R67.reuse ;  /* 0x0000004338387220 */ /* 0x080fe20000400000 */
[----:B------:R-:W-:Y:S01]  /*2820*/  IADD3 R55, PT, PT, R55, 0x2, RZ ;  /* 0x0000000237377810 */ /* 0x000fe20007ffe0ff */
[-C--:B------:R-:W-:Y:S01]  /*2830*/  FMUL R57, R57, R67.reuse ;  /* 0x0000004339397220 */ /* 0x080fe20000400000 */
[----:B------:R-:W-:Y:S01]  /*2840*/  FMUL R67, R58, R67 ;  /* 0x000000433a437220 */ /* 0x000fe20000400000 */
[----:B------:R-:W-:Y:S01]  /*2850*/  FMUL R21, R13, R56 ;  /* 0x000000380d157220 */ /* 0x000fe20000400000 */
[----:B------:R-:W-:-:S03]  /*2860*/  ISETP.NE.AND P1, PT, R55, R46, PT ;  /* 0x0000002e3700720c */ /* 0x000fc60003f25270 */
[----:B------:R-:W-:-:S04]  /*2870*/  FFMA R21, R14, R57, R21 ;  /* 0x000000390e157223 */ /* 0x000fc80000000015 */
[----:B------:R-:W-:-:S04]  /*2880*/  FFMA R21, R16, R67, R21 ;  /* 0x0000004310157223 */ /* 0x000fc80000000015 */
[-C--:B------:R-:W-:Y:S01]  /*2890*/  FMUL R4, R54, R21.reuse ;  /* 0x0000001536047220 */ /* 0x080fe20000400000 */
[-C--:B------:R-:W-:Y:S01]  /*28a0*/  FMUL R57, R52, R21.reuse ;  /* 0x0000001534397220 */ /* 0x080fe20000400000 */
[----:B------:R-:W-:Y:S02]  /*28b0*/  FMUL R61, R53, R21 ;  /* 0x00000015353d7220 */ /* 0x000fe40000400000 */
[C---:B------:R-:W-:Y:S01]  /*28c0*/  FFMA R20, R33.reuse, R4, R20 ;  /* 0x0000000421147223 */ /* 0x040fe20000000014 */
[C---:B------:R-:W-:Y:S01]  /*28d0*/  FFMA R21, R33.reuse, R57, R60 ;  /* 0x0000003921157223 */ /* 0x040fe2000000003c */
[----:B------:R-:W-:Y:S01]  /*28e0*/  FFMA R22, R33, R61, R22 ;  /* 0x0000003d21167223 */ /* 0x000fe20000000016 */
[----:B------:R-:W-:Y:S06]  /*28f0*/  @P1 BRA `(.L_x_53) ;  /* 0xfffffff800541947 */ /* 0x000fec000383ffff */
[----:B------:R0:W1:Y:S02]  /*2900*/  I2F.F64.U32 R52, R46 ;  /* 0x0000002e00347312 */ /* 0x0000640000201800 */
.L_x_40:
[----:B------:R-:W-:-:S13]  /*2910*/  LOP3.LUT P1, RZ, R31, 0x1, RZ, 0xc0, !PT ;  /* 0x000000011fff7812 */ /* 0x000fda000782c0ff */
[----:B------:R-:W-:Y:S05]  /*2920*/  @!P1 BRA `(.L_x_54) ;  /* 0x0000000000dc9947 */ /* 0x000fea0003800000 */
[----:B-1----:R-:W-:Y:S01]  /*2930*/  DMUL R52, R52, R72 ;  /* 0x0000004834347228 */ /* 0x002fe20000000000 */
[----:B------:R-:W-:Y:S09]  /*2940*/  BSSY.RECONVERGENT B1, `(.L_x_55) ;  /* 0x0000017000017945 */ /* 0x000ff20003800200 */
[----:B------:R-:W1:Y:S02]  /*2950*/  F2F.F32.F64 R52, R52 ;  /* 0x0000003400347310 */ /* 0x000e640000301000 */
[-C--:B-1----:R-:W-:Y:S01]  /*2960*/  FFMA R4, R28, R52.reuse, R51 ;  /* 0x000000341c047223 */ /* 0x082fe20000000033 */
[-C--:B------:R-:W-:Y:S01]  /*2970*/  FFMA R51, R27, R52.reuse, R48 ;  /* 0x000000341b337223 */ /* 0x080fe20000000030 */
[----:B------:R-:W-:-:S02]  /*2980*/  FFMA R55, R29, R52, R50 ;  /* 0x000000341d377223 */ /* 0x000fc40000000032 */
[----:B------:R-:W-:Y:S01]  /*2990*/  FADD R48, -R45, R4 ;  /* 0x000000042d307221 */ /* 0x000fe20000000100 */
[----:B------:R-:W-:Y:S01]  /*29a0*/  FADD R51, -R44, R51 ;  /* 0x000000332c337221 */ /* 0x000fe20000000100 */
[----:B------:R-:W-:Y:S02]  /*29b0*/  FADD R50, -R34, R55 ;  /* 0x0000003722327221 */ /* 0x000fe40000000100 */
[----:B------:R-:W-:-:S04]  /*29c0*/  FMUL R4, R48, R48 ;  /* 0x0000003030047220 */ /* 0x000fc80000400000 */
[----:B------:R-:W-:-:S04]  /*29d0*/  FFMA R55, R51, R51, R4 ;  /* 0x0000003333377223 */ /* 0x000fc80000000004 */
[----:B------:R-:W-:-:S04]  /*29e0*/  FFMA R63, R50, R50, R55 ;  /* 0x00000032323f7223 */ /* 0x000fc80000000037 */
[----:B------:R1:W2:Y:S01]  /*29f0*/  MUFU.RSQ R52, R63 ;  /* 0x0000003f00347308 */ /* 0x0002a20000001400 */
[----:B------:R-:W-:-:S04]  /*2a00*/  IADD3 R4, PT, PT, R63, -0xd000000, RZ ;  /* 0xf30000003f047810 */ /* 0x000fc80007ffe0ff */
[----:B------:R-:W-:-:S13]  /*2a10*/  ISETP.GT.U32.AND P1, PT, R4, 0x727fffff, PT ;  /* 0x727fffff0400780c */ /* 0x000fda0003f24070 */
[----:B-12---:R-:W-:Y:S05]  /*2a20*/  @!P1 BRA `(.L_x_56) ;  /* 0x0000000000109947 */ /* 0x006fea0003800000 */
[----:B------:R-:W-:-:S07]  /*2a30*/  MOV R4, 0x2a50 ;  /* 0x00002a5000047802 */ /* 0x000fce0000000f00 */
[----:B0-----:R-:W-:Y:S05]  /*2a40*/  CALL.REL.NOINC `($__internal_3_$__cuda_sm20_sqrt_rn_f32_slowpath) ;  /* 0x0000003000887944 */ /* 0x001fea0003c00000 */
[----:B------:R-:W-:Y:S01]  /*2a50*/  MOV R4, R69 ;  /* 0x0000004500047202 */ /* 0x000fe20000000f00 */
[----:B------:R-:W-:Y:S06]  /*2a60*/  BRA `(.L_x_57) ;  /* 0x0000000000107947 */ /* 0x000fec0003800000 */
.L_x_56:
[----:B------:R-:W-:Y:S01]  /*2a70*/  FMUL.FTZ R4, R63, R52 ;  /* 0x000000343f047220 */ /* 0x000fe20000410000 */
[----:B------:R-:W-:-:S03]  /*2a80*/  FMUL.FTZ R52, R52, 0.5 ;  /* 0x3f00000034347820 */ /* 0x000fc60000410000 */
[----:B------:R-:W-:-:S04]  /*2a90*/  FFMA R53, -R4, R4, R63 ;  /* 0x0000000404357223 */ /* 0x000fc8000000013f */
[----:B------:R-:W-:-:S07]  /*2aa0*/  FFMA R4, R53, R52, R4 ;  /* 0x0000003435047223 */ /* 0x000fce0000000004 */
.L_x_57:
[----:B------:R-:W-:Y:S05]  /*2ab0*/  BSYNC.RECONVERGENT B1 ;  /* 0x0000000000017941 */ /* 0x000fea0003800200 */
.L_x_55:
[----:B------:R-:W-:Y:S01]  /*2ac0*/  IADD3 R52, PT, PT, R4, 0x1800000, RZ ;  /* 0x0180000004347810 */ /* 0x000fe20007ffe0ff */
[----:B------:R-:W-:Y:S03]  /*2ad0*/  BSSY.RECONVERGENT B3, `(.L_x_58) ;  /* 0x000000b000037945 */ /* 0x000fe60003800200 */
[----:B------:R-:W-:-:S04]  /*2ae0*/  LOP3.LUT R52, R52, 0x7f800000, RZ, 0xc0, !PT ;  /* 0x7f80000034347812 */ /* 0x000fc800078ec0ff */
[----:B------:R-:W-:-:S13]  /*2af0*/  ISETP.GT.U32.AND P1, PT, R52, 0x1ffffff, PT ;  /* 0x01ffffff3400780c */ /* 0x000fda0003f24070 */
[----:B------:R-:W-:Y:S05]  /*2b00*/  @P1 BRA `(.L_x_59) ;  /* 0x00000000000c1947 */ /* 0x000fea0003800000 */
[----:B------:R-:W-:-:S07]  /*2b10*/  MOV R66, 0x2b30 ;  /* 0x00002b3000427802 */ /* 0x000fce0000000f00 */
[----:B0-----:R-:W-:Y:S05]  /*2b20*/  CALL.REL.NOINC `($__internal_2_$__cuda_sm20_rcp_rn_f32_slowpath) ;  /* 0x0000002c007c7944 */ /* 0x001fea0003c00000 */
[----:B------:R-:W-:Y:S05]  /*2b30*/  BRA `(.L_x_60) ;  /* 0x0000000000107947 */ /* 0x000fea0003800000 */
.L_x_59:
[----:B------:R-:W1:Y:S02]  /*2b40*/  MUFU.RCP R67, R4 ;  /* 0x0000000400437308 */ /* 0x000e640000001000 */
[----:B-1----:R-:W-:-:S04]  /*2b50*/  FFMA R52, R67, R4, -1 ;  /* 0xbf80000043347423 */ /* 0x002fc80000000004 */
[----:B------:R-:W-:-:S04]  /*2b60*/  FADD.FTZ R52, -R52, -RZ ;  /* 0x800000ff34347221 */ /* 0x000fc80000010100 */
[----:B------:R-:W-:-:S07]  /*2b70*/  FFMA R67, R67, R52, R67 ;  /* 0x0000003443437223 */ /* 0x000fce0000000043 */
.L_x_60:
[----:B------:R-:W-:Y:S05]  /*2b80*/  BSYNC.RECONVERGENT B3 ;  /* 0x0000000000037941 */ /* 0x000fea0003800200 */
.L_x_58:
[----:B------:R-:W1:Y:S01]  /*2b90*/  LDC R4, c[0x3][R23+0xc] ;  /* 0x00c0030017047b82 */ /* 0x000e620000000800 */
[-C--:B------:R-:W-:Y:S01]  /*2ba0*/  FMUL R48, R48, R67.reuse ;  /* 0x0000004330307220 */ /* 0x080fe20000400000 */
[-C--:B------:R-:W-:Y:S01]  /*2bb0*/  FMUL R51, R51, R67.reuse ;  /* 0x0000004333337220 */ /* 0x080fe20000400000 */
[----:B------:R-:W-:Y:S02]  /*2bc0*/  FMUL R67, R50, R67 ;  /* 0x0000004332437220 */ /* 0x000fe40000400000 */
[----:B------:R-:W-:-:S03]  /*2bd0*/  FMUL R55, R13, R48 ;  /* 0x000000300d377220 */ /* 0x000fc60000400000 */
[----:B------:R-:W2:Y:S01]  /*2be0*/  LDC.64 R52, c[0x3][R23+0x10] ;  /* 0x00c0040017347b82 */ /* 0x000ea20000000a00 */
[----:B------:R-:W-:-:S04]  /*2bf0*/  FFMA R51, R14, R51, R55 ;  /* 0x000000330e337223 */ /* 0x000fc80000000037 */
[----:B------:R-:W-:Y:S01]  /*2c00*/  FFMA R51, R16, R67, R51 ;  /* 0x0000004310337223 */ /* 0x000fe20000000033 */
[----:B-1----:R-:W-:-:S04]  /*2c10*/  FMUL R4, R15, R4 ;  /* 0x000000040f047220 */ /* 0x002fc80000400000 */
[----:B------:R-:W-:Y:S01]  /*2c20*/  FMUL R4, R51, R4 ;  /* 0x0000000433047220 */ /* 0x000fe20000400000 */
[----:B--2---:R-:W-:Y:S01]  /*2c30*/  FMUL R48, R17, R52 ;  /* 0x0000003411307220 */ /* 0x004fe20000400000 */
[----:B------:R-:W-:Y:S02]  /*2c40*/  FMUL R50, R18, R53 ;  /* 0x0000003512327220 */ /* 0x000fe40000400000 */
[----:B------:R-:W-:Y:S01]  /*2c50*/  FFMA R20, R33, R4, R20 ;  /* 0x0000000421147223 */ /* 0x000fe20000000014 */
[C---:B------:R-:W-:Y:S01]  /*2c60*/  FMUL R48, R51.reuse, R48 ;  /* 0x0000003033307220 */ /* 0x040fe20000400000 */
[----:B------:R-:W-:-:S03]  /*2c70*/  FMUL R51, R51, R50 ;  /* 0x0000003233337220 */ /* 0x000fc60000400000 */
[C---:B------:R-:W-:Y:S01]  /*2c80*/  FFMA R21, R33.reuse, R48, R21 ;  /* 0x0000003021157223 */ /* 0x040fe20000000015 */
[----:B------:R-:W-:-:S07]  /*2c90*/  FFMA R22, R33, R51, R22 ;  /* 0x0000003321167223 */ /* 0x000fce0000000016 */
.L_x_54:
[----:B------:R-:W-:Y:S05]  /*2ca0*/  @P0 BRA `(.L_x_61) ;  /* 0xfffffff400180947 */ /* 0x000fea000383ffff */
.L_x_38:
[----:B------:R-:W-:Y:S05]  /*2cb0*/  @P4 BRA `(.L_x_62) ;  /* 0xffffffec00d04947 */ /* 0x000fea000383ffff */
[----:B------:R-:W-:Y:S05]  /*2cc0*/  BRA `(.L_x_33) ;  /* 0x00000018000c7947 */ /* 0x000fea0003800000 */
.L_x_34:
[----:B------:R-:W-:Y:S01]  /*2cd0*/  HFMA2 R23, -RZ, RZ, 0, 0 ;  /* 0x00000000ff177431 */ /* 0x000fe200000001ff */
[----:B------:R-:W-:-:S07]  /*2ce0*/  CS2R R20, SRZ ;  /* 0x0000000000147805 */ /* 0x000fce000001ff00 */
.L_x_96:
[----:B------:R-:W-:Y:S01]  /*2cf0*/  MOV R24, 0x1e18 ;  /* 0x00001e1800187802 */ /* 0x000fe20000000f00 */
[----:B------:R-:W0:Y:S04]  /*2d00*/  LDCU UR6, c[0x3][0x1e08] ;  /* 0x00c3c100ff0677ac */ /* 0x000e280008000800 */
[C---:B------:R-:W-:Y:S01]  /*2d10*/  IMAD R24, R23.reuse, 0x38, R24 ;  /* 0x0000003817187824 */ /* 0x040fe200078e0218 */
[----:B------:R-:W-:-:S03]  /*2d20*/  IADD3 R23, PT, PT, R23, 0x1, RZ ;  /* 0x0000000117177810 */ /* 0x000fc60007ffe0ff */
[----:B----4-:R-:W1:Y:S01]  /*2d30*/  LDC R25, c[0x3][R24+0x30] ;  /* 0x00c00c0018197b82 */ /* 0x010e620000000800 */
[----:B0-----:R-:W-:Y:S01]  /*2d40*/  ISETP.NE.AND P6, PT, R23, UR6, PT ;  /* 0x0000000617007c0c */ /* 0x001fe2000bfc5270 */
[----:B-1----:R-:W0:Y:S08]  /*2d50*/  I2F.F64 R30, R25 ;  /* 0x00000019001e7312 */ /* 0x002e300000201c00 */
[----:B0-----:R-:W0:Y:S01]  /*2d60*/  MUFU.RCP64H R27, R31 ;  /* 0x0000001f001b7308 */ /* 0x001e220000001800 */
        /* <DEDUP_REMOVED lines=16> */
.L_x_63:
[----:B------:R-:W0:Y:S02]  /*2e70*/  LDC R26, c[0x3][R24+0x34] ;  /* 0x00c00d00181a7b82 */ /* 0x000e240000000800 */
[----:B0-----:R-:W-:-:S04]  /*2e80*/  ISETP.GE.AND P0, PT, R26, 0x1, PT ;  /* 0x000000011a00780c */ /* 0x001fc80003f06270 */
[----:B------:R-:W-:-:S13]  /*2e90*/  ISETP.LE.OR P0, PT, R25, RZ, !P0 ;  /* 0x000000ff1900720c */ /* 0x000fda0004703670 */
[----:B------:R-:W-:Y:S05]  /*2ea0*/  @P0 BRA `(.L_x_64) ;  /* 0x0000001400900947 */ /* 0x000fea0003800000 */
[----:B------:R-:W0:Y:S01]  /*2eb0*/  I2F.F64 R52, R26 ;  /* 0x0000001a00347312 */ /* 0x000e220000201c00 */
[----:B------:R-:W-:Y:S01]  /*2ec0*/  HFMA2 R28, -RZ, RZ, 0, 5.9604644775390625e-08 ;  /* 0x00000001ff1c7431 */ /* 0x000fe200000001ff */
[----:B------:R-:W-:Y:S01]  /*2ed0*/  FSETP.GEU.AND P1, PT, |R87|, 6.5827683646048100446e-37, PT ;  /* 0x036000005700780b */ /* 0x000fe20003f2e200 */
[----:B------:R-:W-:Y:S05]  /*2ee0*/  BSSY.RECONVERGENT B1, `(.L_x_65) ;  /* 0x0000013000017945 */ /* 0x000fea0003800200 */
        /* <DEDUP_REMOVED lines=18> */
.L_x_66:
[----:B------:R-:W-:Y:S05]  /*3010*/  BSYNC.RECONVERGENT B1 ;  /* 0x0000000000017941 */ /* 0x000fea0003800200 */
.L_x_65:
[----:B------:R-:W0:Y:S01]  /*3020*/  MUFU.RCP64H R29, R53 ;  /* 0x00000035001d7308 */ /* 0x000e220000001800 */
[----:B------:R-:W-:Y:S01]  /*3030*/  IADD3 R28, PT, PT, R53, 0x300402, RZ ;  /* 0x00300402351c7810 */ /* 0x000fe20007ffe0ff */
[----:B------:R-:W1:Y:S03]  /*3040*/  LDC.64 R46, c[0x3][R24+0x18] ;  /* 0x00c00600182e7b82 */ /* 0x000e660000000a00 */
[----:B------:R-:W-:-:S03]  /*3050*/  FSETP.GEU.AND P0, PT, |R28|, 5.8789094863358348022e-39, PT ;  /* 0x004004021c00780b */ /* 0x000fc60003f0e200 */
[----:B------:R2:W3:Y:S02]  /*3060*/  F2F.F32.F64 R27, R32 ;  /* 0x00000020001b7310 */ /* 0x0004e40000301000 */
[----:B------:R-:W1:Y:S01]  /*3070*/  LDC.64 R54, c[0x3][R24] ;  /* 0x00c0000018367b82 */ /* 0x000e620000000a00 */
[----:B0-----:R-:W-:-:S07]  /*3080*/  DFMA R30, -R52, R28, 1 ;  /* 0x3ff00000341e742b */ /* 0x001fce000000011c */
[----:B------:R-:W0:Y:S01]  /*3090*/  LDC R35, c[0x3][R24+0x8] ;  /* 0x00c0020018237b82 */ /* 0x000e220000000800 */
[----:B------:R-:W-:-:S07]  /*30a0*/  DFMA R30, R30, R30, R30 ;  /* 0x0000001e1e1e722b */ /* 0x000fce000000001e */
[----:B------:R-:W0:Y:S01]  /*30b0*/  LDC.64 R48, c[0x3][R24+0x20] ;  /* 0x00c0080018307b82 */ /* 0x000e220000000a00 */
[----:B------:R-:W-:-:S07]  /*30c0*/  DFMA R30, R28, R30, R28 ;  /* 0x0000001e1c1e722b */ /* 0x000fce000000001c */
[----:B------:R2:W4:Y:S01]  /*30d0*/  LDC.64 R50, c[0x3][R24+0x28] ;  /* 0x00c00a0018327b82 */ /* 0x0005220000000a00 */
[----:B-1----:R-:W-:Y:S01]  /*30e0*/  FFMA R29, R46, -0.5, R54 ;  /* 0xbf0000002e1d7823 */ /* 0x002fe20000000036 */
[----:B------:R-:W-:Y:S01]  /*30f0*/  FFMA R28, R47, -0.5, R55 ;  /* 0xbf0000002f1c7823 */ /* 0x000fe20000000037 */
[----:B------:R-:W-:-:S08]  /*3100*/  DFMA R84, -R52, R30, 1 ;  /* 0x3ff000003454742b */ /* 0x000fd0000000011e */
[----:B------:R-:W-:Y:S01]  /*3110*/  DFMA R84, R30, R84, R30 ;  /* 0x000000541e54722b */ /* 0x000fe2000000001e */
[----:B0-----:R-:W-:Y:S01]  /*3120*/  FFMA R31, R48, -0.5, R35 ;  /* 0xbf000000301f7823 */ /* 0x001fe20000000023 */
[----:B--23--:R-:W-:Y:S09]  /*3130*/  @P0 BRA `(.L_x_67) ;  /* 0x0000000000180947 */ /* 0x00cff20003800000 */
[----:B------:R-:W-:-:S04]  /*3140*/  LOP3.LUT R4, R53, 0x7fffffff, RZ, 0xc0, !PT ;  /* 0x7fffffff35047812 */ /* 0x000fc800078ec0ff */
[----:B------:R-:W-:Y:S02]  /*3150*/  IADD3 R63, PT, PT, R4, -0x100000, RZ ;  /* 0xfff00000043f7810 */ /* 0x000fe40007ffe0ff */
[----:B------:R-:W-:-:S07]  /*3160*/  MOV R4, 0x3180 ;  /* 0x0000318000047802 */ /* 0x000fce0000000f00 */
[----:B----4-:R-:W-:Y:S05]  /*3170*/  CALL.REL.NOINC `($__internal_0_$__cuda_sm20_dblrcp_rn_slowpath_v3) ;  /* 0x0000001c00cc7944 */ /* 0x010fea0003c00000 */
[----:B------:R-:W-:Y:S02]  /*3180*/  MOV R84, R54 ;  /* 0x0000003600547202 */ /* 0x000fe40000000f00 */
[----:B------:R-:W-:-:S07]  /*3190*/  MOV R85, R55 ;  /* 0x0000003700557202 */ /* 0x000fce0000000f00 */
.L_x_67:
[----:B------:R-:W-:-:S07]  /*31a0*/  MOV R30, RZ ;  /* 0x000000ff001e7202 */ /* 0x000fce0000000f00 */
.L_x_95:
[----:B------:R0:W1:Y:S02]  /*31b0*/  I2F.F64.U32 R32, R30 ;  /* 0x0000001e00207312 */ /* 0x0000640000201800 */
[----:B0-----:R-:W-:-:S04]  /*31c0*/  IADD3 R30, PT, PT, R30, 0x1, RZ ;  /* 0x000000011e1e7810 */ /* 0x001fc80007ffe0ff */
[----:B------:R-:W-:Y:S01]  /*31d0*/  ISETP.NE.AND P5, PT, R30, R25, PT ;  /* 0x000000191e00720c */ /* 0x000fe20003fa5270 */
[----:B-1----:R-:W-:Y:S01]  /*31e0*/  DMUL R52, R32, R86 ;  /* 0x0000005620347228 */ /* 0x002fe20000000000 */
[----:B------:R-:W-:-:S09]  /*31f0*/  MOV R33, RZ ;  /* 0x000000ff00217202 */ /* 0x000fd20000000f00 */
[----:B------:R-:W0:Y:S02]  /*3200*/  F2F.F32.F64 R52, R52 ;  /* 0x0000003400347310 */ /* 0x000e240000301000 */
[-C--:B0-----:R-:W-:Y:S01]  /*3210*/  FFMA R32, R46, R52.reuse, R29 ;  /* 0x000000342e207223 */ /* 0x081fe2000000001d */
[-C--:B------:R-:W-:Y:S01]  /*3220*/  FFMA R35, R47, R52.reuse, R28 ;  /* 0x000000342f237223 */ /* 0x080fe2000000001c */
[----:B------:R-:W-:Y:S02]  /*3230*/  FFMA R60, R48, R52, R31 ;  /* 0x00000034303c7223 */ /* 0x000fe4000000001f */
[----:B------:R-:W-:Y:S01]  /*3240*/  FFMA R32, R49, -0.5, R32 ;  /* 0xbf00000031207823 */ /* 0x000fe20000000020 */
[----:B----4-:R-:W-:Y:S01]  /*3250*/  FFMA R35, R50, -0.5, R35 ;  /* 0xbf00000032237823 */ /* 0x010fe20000000023 */
[----:B------:R-:W-:-:S07]  /*3260*/  FFMA R60, R51, -0.5, R60 ;  /* 0xbf000000333c7823 */ /* 0x000fce000000003c */
.L_x_94:
[----:B------:R0:W1:Y:S01]  /*3270*/  I2F.F64.U32 R52, R33 ;  /* 0x0000002100347312 */ /* 0x0000620000201800 */
[----:B------:R-:W2:Y:S01]  /*3280*/  LDC R54, c[0x3][0x1e04] ;  /* 0x00c78100ff367b82 */ /* 0x000ea20000000800 */
[----:B------:R-:W-:Y:S01]  /*3290*/  BSSY.RECONVERGENT B1, `(.L_x_68) ;  /* 0x000001c000017945 */ /* 0x000fe20003800200 */
[----:B0-----:R-:W-:-:S04]  /*32a0*/  IADD3 R33, PT, PT, R33, 0x1, RZ ;  /* 0x0000000121217810 */ /* 0x001fc80007ffe0ff */
[----:B------:R-:W-:Y:S01]  /*32b0*/  ISETP.NE.AND P0, PT, R33, R26, PT ;  /* 0x0000001a2100720c */ /* 0x000fe20003f05270 */
[----:B-1----:R-:W-:-:S10]  /*32c0*/  DMUL R52, R52, R84 ;  /* 0x0000005434347228 */ /* 0x002fd40000000000 */
[----:B------:R-:W0:Y:S01]  /*32d0*/  F2F.F32.F64 R52, R52 ;  /* 0x0000003400347310 */ /* 0x000e220000301000 */
[----:B--2---:R-:W-:Y:S01]  /*32e0*/  ISETP.NE.AND P4, PT, R54, 0x1, PT ;  /* 0x000000013600780c */ /* 0x004fe20003f85270 */
        /* <DEDUP_REMOVED lines=18> */
.L_x_69:
[----:B------:R-:W-:Y:S01]  /*3410*/  FMUL.FTZ R63, R4, R53 ;  /* 0x00000035043f7220 */ /* 0x000fe20000410000 */
[----:B------:R-:W-:-:S03]  /*3420*/  FMUL.FTZ R52, R53, 0.5 ;  /* 0x3f00000035347820 */ /* 0x000fc60000410000 */
[----:B------:R-:W-:-:S04]  /*3430*/  FFMA R4, -R63, R63, R4 ;  /* 0x0000003f3f047223 */ /* 0x000fc80000000104 */
[----:B------:R-:W-:-:S07]  /*3440*/  FFMA R63, R4, R52, R63 ;  /* 0x00000034043f7223 */ /* 0x000fce000000003f */
.L_x_70:
[----:B------:R-:W-:Y:S05]  /*3450*/  BSYNC.RECONVERGENT B1 ;  /* 0x0000000000017941 */ /* 0x000fea0003800200 */
.L_x_68:
[----:B------:R-:W-:Y:S01]  /*3460*/  IADD3 R4, PT, PT, R63, 0x1800000, RZ ;  /* 0x018000003f047810 */ /* 0x000fe20007ffe0ff */
[----:B------:R-:W-:Y:S03]  /*3470*/  BSSY.RECONVERGENT B3, `(.L_x_71) ;  /* 0x000000c000037945 */ /* 0x000fe60003800200 */
[----:B------:R-:W-:-:S04]  /*3480*/  LOP3.LUT R4, R4, 0x7f800000, RZ, 0xc0, !PT ;  /* 0x7f80000004047812 */ /* 0x000fc800078ec0ff */
[----:B------:R-:W-:-:S13]  /*3490*/  ISETP.GT.U32.AND P1, PT, R4, 0x1ffffff, PT ;  /* 0x01ffffff0400780c */ /* 0x000fda0003f24070 */
[----:B------:R-:W-:Y:S05]  /*34a0*/  @P1 BRA `(.L_x_72) ;  /* 0x0000000000101947 */ /* 0x000fea0003800000 */
[----:B------:R-:W-:Y:S02]  /*34b0*/  MOV R4, R63 ;  /* 0x0000003f00047202 */ /* 0x000fe40000000f00 */
[----:B------:R-:W-:-:S07]  /*34c0*/  MOV R66, 0x34e0 ;  /* 0x000034e000427802 */ /* 0x000fce0000000f00 */
[----:B------:R-:W-:Y:S05]  /*34d0*/  CALL.REL.NOINC `($__internal_2_$__cuda_sm20_rcp_rn_f32_slowpath) ;  /* 0x0000002400107944 */ /* 0x000fea0003c00000 */
[----:B------:R-:W-:Y:S05]  /*34e0*/  BRA `(.L_x_73) ;  /* 0x0000000000107947 */ /* 0x000fea0003800000 */
.L_x_72:
[----:B------:R-:W0:Y:S02]  /*34f0*/  MUFU.RCP R4, R63 ;  /* 0x0000003f00047308 */ /* 0x000e240000001000 */
[----:B0-----:R-:W-:-:S04]  /*3500*/  FFMA R52, R4, R63, -1 ;  /* 0xbf80000004347423 */ /* 0x001fc8000000003f */
[----:B------:R-:W-:-:S04]  /*3510*/  FADD.FTZ R67, -R52, -RZ ;  /* 0x800000ff34437221 */ /* 0x000fc80000010100 */
[----:B------:R-:W-:-:S07]  /*3520*/  FFMA R67, R4, R67, R4 ;  /* 0x0000004304437223 */ /* 0x000fce0000000004 */
.L_x_73:
[----:B------:R-:W-:Y:S05]  /*3530*/  BSYNC.RECONVERGENT B3 ;  /* 0x0000000000037941 */ /* 0x000fea0003800200 */
.L_x_71:
[----:B------:R-:W-:Y:S02]  /*3540*/  HFMA2 R58, -RZ, RZ, 7.76171875, 32 ;  /* 0x47c35000ff3a7431 */ /* 0x000fe400000001ff */
[-C--:B------:R-:W-:Y:S01]  /*3550*/  FMUL R62, R62, R67.reuse ;  /* 0x000000433e3e7220 */ /* 0x080fe20000400000 */
[----:B------:R-:W-:Y:S02]  /*3560*/  HFMA2 R59, -RZ, RZ, 0, 0 ;  /* 0x00000000ff3b7431 */ /* 0x000fe400000001ff */
[-C--:B------:R-:W-:Y:S01]  /*3570*/  FMUL R64, R64, R67.reuse ;  /* 0x0000004340407220 */ /* 0x080fe20000400000 */
[----:B------:R-:W-:Y:S01]  /*3580*/  FMUL R61, R61, R67 ;  /* 0x000000433d3d7220 */ /* 0x000fe20000400000 */
[----:B------:R-:W-:Y:S01]  /*3590*/  MOV R80, RZ ;  /* 0x000000ff00507202 */ /* 0x000fe20000000f00 */
[----:B------:R-:W-:Y:S06]  /*35a0*/  @!P4 BRA `(.L_x_74) ;  /* 0x000000080044c947 */ /* 0x000fec0003800000 */
[----:B------:R-:W-:Y:S02]  /*35b0*/  MOV R58, 0x47c35000 ;  /* 0x47c35000003a7802 */ /* 0x000fe40000000f00 */
[----:B------:R-:W-:Y:S02]  /*35c0*/  MOV R74, RZ ;  /* 0x000000ff004a7202 */ /* 0x000fe40000000f00 */
[----:B------:R-:W-:-:S07]  /*35d0*/  MOV R59, RZ ;  /* 0x000000ff003b7202 */ /* 0x000fce0000000f00 */
.L_x_85:
[----:B------:R-:W-:Y:S01]  /*35e0*/  MOV R53, 0x48 ;  /* 0x0000004800357802 */ /* 0x000fe20000000f00 */
[----:B------:R-:W-:Y:S01]  /*35f0*/  BSSY.RECONVERGENT B3, `(.L_x_75) ;  /* 0x0000041000037945 */ /* 0x000fe20003800200 */
[----:B------:R-:W-:-:S03]  /*3600*/  PLOP3.LUT P4, PT, PT, PT, PT, 0x8, 0x80 ;  /* 0x000000000080781c */ /* 0x000fc60003f8e170 */
[----:B------:R-:W-:-:S04]  /*3610*/  IMAD R72, R74, 0x4c, R53 ;  /* 0x0000004c4a487824 */ /* 0x000fc800078e0235 */
[----:B------:R-:W0:Y:S08]  /*3620*/  LDC R77, c[0x3][R72+0x20] ;  /* 0x00c00800484d7b82 */ /* 0x000e300000000800 */
[----:B------:R-:W1:Y:S08]  /*3630*/  LDC.64 R52, c[0x3][R72+0x18] ;  /* 0x00c0060048347b82 */ /* 0x000e700000000a00 */
[----:B------:R-:W2:Y:S08]  /*3640*/  LDC.64 R54, c[0x3][R72+0x10] ;  /* 0x00c0040048367b82 */ /* 0x000eb00000000a00 */
[----:B------:R-:W3:Y:S01]  /*3650*/  LDC R73, c[0x3][R72+0xc] ;  /* 0x00c0030048497b82 */ /* 0x000ee20000000800 */
[----:B0-----:R-:W-:Y:S01]  /*3660*/  FMUL R4, R62, R77 ;  /* 0x0000004d3e047220 */ /* 0x001fe20000400000 */
[----:B-1----:R-:W-:-:S03]  /*3670*/  FMUL R57, R61, R53 ;  /* 0x000000353d397220 */ /* 0x002fc60000400000 */
[-C--:B------:R-:W-:Y:S01]  /*3680*/  FFMA R75, R61, R52.reuse, -R4 ;  /* 0x000000343d4b7223 */ /* 0x080fe20000000804 */
[C---:B------:R-:W-:Y:S01]  /*3690*/  FMUL R65, R64.reuse, R52 ;  /* 0x0000003440417220 */ /* 0x040fe20000400000 */
[----:B------:R-:W-:-:S03]  /*36a0*/  FFMA R82, R64, R77, -R57 ;  /* 0x0000004d40527223 */ /* 0x000fc60000000839 */
[----:B------:R-:W-:Y:S01]  /*36b0*/  FFMA R80, R62, R53, -R65 ;  /* 0x000000353e507223 */ /* 0x000fe20000000841 */
[----:B--2---:R-:W-:-:S04]  /*36c0*/  FMUL R57, R75, R54 ;  /* 0x000000364b397220 */ /* 0x004fc80000400000 */
[----:B---3--:R-:W-:-:S04]  /*36d0*/  FFMA R57, R82, R73, R57 ;  /* 0x0000004952397223 */ /* 0x008fc80000000039 */
        /* <DEDUP_REMOVED lines=12> */
.L_x_78:
[----:B------:R-:W0:Y:S02]  /*37a0*/  MUFU.RCP R67, R56 ;  /* 0x0000003800437308 */ /* 0x000e240000001000 */
[----:B0-----:R-:W-:-:S04]  /*37b0*/  FFMA R4, R56, R67, -1 ;  /* 0xbf80000038047423 */ /* 0x001fc80000000043 */
[----:B------:R-:W-:-:S04]  /*37c0*/  FADD.FTZ R4, -R4, -RZ ;  /* 0x800000ff04047221 */ /* 0x000fc80000010100 */
[----:B------:R-:W-:-:S07]  /*37d0*/  FFMA R67, R67, R4, R67 ;  /* 0x0000000443437223 */ /* 0x000fce0000000043 */
.L_x_79:
[----:B------:R-:W-:Y:S05]  /*37e0*/  BSYNC.RECONVERGENT B4 ;  /* 0x0000000000047941 */ /* 0x000fea0003800200 */
.L_x_77:
[----:B------:R-:W0:Y:S08]  /*37f0*/  LDC.64 R56, c[0x3][R72] ;  /* 0x00c0000048387b82 */ /* 0x000e300000000a00 */
[----:B------:R-:W1:Y:S01]  /*3800*/  LDC R65, c[0x3][R72+0x8] ;  /* 0x00c0020048417b82 */ /* 0x000e620000000800 */
[----:B0-----:R-:W-:Y:S01]  /*3810*/  FADD R68, R45, -R57 ;  /* 0x800000392d447221 */ /* 0x001fe20000000000 */
[----:B------:R-:W-:-:S03]  /*3820*/  FADD R66, R44, -R56 ;  /* 0x800000382c427221 */ /* 0x000fc60000000000 */
[----:B------:R-:W-:Y:S01]  /*3830*/  FMUL R75, R75, R68 ;  /* 0x000000444b4b7220 */ /* 0x000fe20000400000 */
[----:B-1----:R-:W-:-:S03]  /*3840*/  FADD R65, R34, -R65 ;  /* 0x8000004122417221 */ /* 0x002fc60000000000 */
        /* <DEDUP_REMOVED lines=27> */
.L_x_76:
[----:B------:R-:W-:Y:S05]  /*3a00*/  BSYNC.RECONVERGENT B3 ;  /* 0x0000000000037941 */ /* 0x000fea0003800200 */
.L_x_75:
[----:B------:R-:W0:Y:S01]  /*3a10*/  LDC.64 R52, c[0x3][R72+0x68] ;  /* 0x00c01a0048347b82 */ /* 0x000e220000000a00 */
[CC--:B------:R-:W-:Y:S01]  /*3a20*/  FSETP.LT.AND P1, PT, R19.reuse, R58.reuse, P4 ;  /* 0x0000003a1300720b */ /* 0x0c0fe20002721000 */
[----:B------:R-:W-:Y:S01]  /*3a30*/  BSSY.RECONVERGENT B3, `(.L_x_80) ;  /* 0x0000040000037945 */ /* 0x000fe20003800200 */
[----:B------:R-:W-:Y:S02]  /*3a40*/  PLOP3.LUT P4, PT, PT, PT, PT, 0x8, 0x80 ;  /* 0x000000000080781c */ /* 0x000fe40003f8e170 */
[----:B------:R-:W-:Y:S02]  /*3a50*/  SEL R77, R74, R59, P1 ;  /* 0x0000003b4a4d7207 */ /* 0x000fe40000800000 */
[----:B------:R-:W-:Y:S01]  /*3a60*/  FSEL R82, R19, R58, P1 ;  /* 0x0000003a13527208 */ /* 0x000fe20000800000 */
[----:B------:R-:W1:Y:S08]  /*3a70*/  LDC.64 R54, c[0x3][R72+0x60] ;  /* 0x00c0180048367b82 */ /* 0x000e700000000a00 */
[----:B------:R-:W2:Y:S01]  /*3a80*/  LDC.64 R56, c[0x3][R72+0x58] ;  /* 0x00c0160048387b82 */ /* 0x000ea20000000a00 */
[----:B0-----:R-:W-:Y:S01]  /*3a90*/  FMUL R80, R62, R53 ;  /* 0x000000353e507220 */ /* 0x001fe20000400000 */
[----:B------:R-:W-:-:S04]  /*3aa0*/  FMUL R73, R61, R52 ;  /* 0x000000343d497220 */ /* 0x000fc80000400000 */
[C---:B------:R-:W-:Y:S01]  /*3ab0*/  FFMA R73, R64.reuse, R53, -R73 ;  /* 0x0000003540497223 */ /* 0x040fe20000000849 */
[-C--:B-1----:R-:W-:Y:S01]  /*3ac0*/  FFMA R80, R61, R55.reuse, -R80 ;  /* 0x000000373d507223 */ /* 0x082fe20000000850 */
[----:B------:R-:W-:-:S04]  /*3ad0*/  FMUL R75, R64, R55 ;  /* 0x00000037404b7220 */ /* 0x000fc80000400000 */
[----:B------:R-:W-:Y:S01]  /*3ae0*/  FFMA R75, R62, R52, -R75 ;  /* 0x000000343e4b7223 */ /* 0x000fe2000000084b */
[----:B--2---:R-:W-:-:S04]  /*3af0*/  FMUL R4, R80, R57 ;  /* 0x0000003950047220 */ /* 0x004fc80000400000 */
[----:B------:R-:W-:-:S04]  /*3b00*/  FFMA R4, R73, R56, R4 ;  /* 0x0000003849047223 */ /* 0x000fc80000000004 */
        /* <DEDUP_REMOVED lines=12> */
.L_x_83:
[----:B------:R-:W0:Y:S02]  /*3bd0*/  MUFU.RCP R67, R66 ;  /* 0x0000004200437308 */ /* 0x000e240000001000 */
[----:B0-----:R-:W-:-:S04]  /*3be0*/  FFMA R4, R66, R67, -1 ;  /* 0xbf80000042047423 */ /* 0x001fc80000000043 */
[----:B------:R-:W-:-:S04]  /*3bf0*/  FADD.FTZ R4, -R4, -RZ ;  /* 0x800000ff04047221 */ /* 0x000fc80000010100 */
[----:B------:R-:W-:-:S07]  /*3c00*/  FFMA R67, R67, R4, R67 ;  /* 0x0000000443437223 */ /* 0x000fce0000000043 */
.L_x_84:
[----:B------:R-:W-:Y:S05]  /*3c10*/  BSYNC.RECONVERGENT B4 ;  /* 0x0000000000047941 */ /* 0x000fea0003800200 */
.L_x_82:
[----:B------:R-:W0:Y:S08]  /*3c20*/  LDC.64 R58, c[0x3][R72+0x50] ;  /* 0x00c01400483a7b82 */ /* 0x000e300000000a00 */
[----:B------:R-:W1:Y:S01]  /*3c30*/  LDC R65, c[0x3][R72+0x4c] ;  /* 0x00c0130048417b82 */ /* 0x000e620000000800 */
[----:B0-----:R-:W-:Y:S01]  /*3c40*/  FADD R71, R45, -R58 ;  /* 0x8000003a2d477221 */ /* 0x001fe20000000000 */
[----:B------:R-:W-:-:S03]  /*3c50*/  FADD R4, R34, -R59 ;  /* 0x8000003b22047221 */ /* 0x000fc60000000000 */
[----:B------:R-:W-:Y:S01]  /*3c60*/  FMUL R80, R80, R71 ;  /* 0x0000004750507220 */ /* 0x000fe20000400000 */
[----:B-1----:R-:W-:-:S04]  /*3c70*/  FADD R69, R44, -R65 ;  /* 0x800000412c457221 */ /* 0x002fc80000000000 */
        /* <DEDUP_REMOVED lines=20> */
[----:B------:R-:W-:-:S04]  /*3dc0*/  @!P1 FFMA R52, R55, R71, R52 ;  /* 0x0000004737349223 */ /* 0x000fc80000000034 */
[----:B------:R-:W-:Y:S01]  /*3dd0*/  @!P1 FFMA R52, R53, R56, R52 ;  /* 0x0000003835349223 */ /* 0x000fe20000000034 */
[----:B------:R-:W-:-:S03]  /*3de0*/  @!P1 MOV R53, 0x3f1a36e2 ;  /* 0x3f1a36e200359802 */ /* 0x000fc60000000f00 */
[----:B------:R-:W-:Y:S01]  /*3df0*/  @!P1 FMUL R19, R52, R67 ;  /* 0x0000004334139220 */ /* 0x000fe20000400000 */
[----:B------:R-:W-:-:S03]  /*3e00*/  @!P1 MOV R52, 0xeb1c432d ;  /* 0xeb1c432d00349802 */ /* 0x000fc60000000f00 */
[----:B------:R-:W0:Y:S03]  /*3e10*/  @!P1 F2F.F64.F32 R54, R19 ;  /* 0x0000001300369310 */ /* 0x000e260000201800 */
[----:B0-----:R-:W-:-:S14]  /*3e20*/  @!P1 DSETP.GT.AND P4, PT, R54, R52, PT ;  /* 0x000000343600922a */ /* 0x001fdc0003f84000 */
.L_x_81:
[----:B------:R-:W-:Y:S05]  /*3e30*/  BSYNC.RECONVERGENT B3 ;  /* 0x0000000000037941 */ /* 0x000fea0003800200 */
.L_x_80:
[----:B------:R-:W-:-:S04]  /*3e40*/  FSETP.LT.AND P4, PT, R19, R82, P4 ;  /* 0x000000521300720b */ /* 0x000fc80002781000 */
[----:B------:R-:W-:-:S09]  /*3e50*/  FSEL R58, R19, R82, P4 ;  /* 0x00000052133a7208 */ /* 0x000fd20002000000 */
[C---:B------:R-:W-:Y:S02]  /*3e60*/  @P4 IADD3 R77, PT, PT, R74.reuse, 0x1, RZ ;  /* 0x000000014a4d4810 */ /* 0x040fe40007ffe0ff */
[----:B------:R-:W-:Y:S02]  /*3e70*/  IADD3 R74, PT, PT, R74, 0x2, RZ ;  /* 0x000000024a4a7810 */ /* 0x000fe40007ffe0ff */
[----:B------:R-:W-:Y:S02]  /*3e80*/  MOV R59, R77 ;  /* 0x0000004d003b7202 */ /* 0x000fe40000000f00 */
[----:B------:R-:W-:-:S13]  /*3e90*/  ISETP.NE.AND P1, PT, R74, UR5, PT ;  /* 0x000000054a007c0c */ /* 0x000fda000bf25270 */
[----:B------:R-:W-:Y:S05]  /*3ea0*/  @P1 BRA `(.L_x_85) ;  /* 0xfffffff400cc1947 */ /* 0x000fea000383ffff */
[----:B------:R-:W-:-:S07]  /*3eb0*/  MOV R80, UR5 ;  /* 0x0000000500507c02 */ /* 0x000fce0008000f00 */
.L_x_74:
[----:B------:R-:W0:Y:S02]  /*3ec0*/  LDCU UR6, c[0x3][0x1e04] ;  /* 0x00c3c080ff0677ac */ /* 0x000e240008000800 */
[----:B0-----:R-:W-:-:S04]  /*3ed0*/  ULOP3.LUT UR6, UR6, 0x1, URZ, 0xc0, !UPT ;  /* 0x0000000106067892 */ /* 0x001fc8000f8ec0ff */
[----:B------:R-:W-:-:S09]  /*3ee0*/  UISETP.NE.U32.AND UP0, UPT, UR6, 0x1, UPT ;  /* 0x000000010600788c */ /* 0x000fd2000bf05070 */
[----:B------:R-:W-:Y:S05]  /*3ef0*/  BRA.U UP0, `(.L_x_86) ;  /* 0x0000000500187547 */ /* 0x000fea000b800000 */
[----:B------:R-:W-:Y:S01]  /*3f00*/  HFMA2 R79, -RZ, RZ, 0, 4.291534423828125e-06 ;  /* 0x00000048ff4f7431 */ /* 0x000fe200000001ff */
        /* <DEDUP_REMOVED lines=27> */
.L_x_90:
[----:B------:R-:W0:Y:S02]  /*40c0*/  MUFU.RCP R67, R56 ;  /* 0x0000003800437308 */ /* 0x000e240000001000 */
[----:B0-----:R-:W-:-:S04]  /*40d0*/  FFMA R4, R56, R67, -1 ;  /* 0xbf80000038047423 */ /* 0x001fc80000000043 */
[----:B------:R-:W-:-:S04]  /*40e0*/  FADD.FTZ R4, -R4, -RZ ;  /* 0x800000ff04047221 */ /* 0x000fc80000010100 */
[----:B------:R-:W-:-:S07]  /*40f0*/  FFMA R67, R67, R4, R67 ;  /* 0x0000000443437223 */ /* 0x000fce0000000043 */
.L_x_91:
[----:B------:R-:W-:Y:S05]  /*4100*/  BSYNC.RECONVERGENT B4 ;  /* 0x0000000000047941 */ /* 0x000fea0003800200 */
.L_x_89:
        /* <DEDUP_REMOVED lines=33> */
.L_x_88:
[----:B------:R-:W-:Y:S05]  /*4320*/  BSYNC.RECONVERGENT B3 ;  /* 0x0000000000037941 */ /* 0x000fea0003800200 */
.L_x_87:
[----:B------:R-:W-:-:S04]  /*4330*/  FSETP.LT.AND P4, PT, R19, R58, P4 ;  /* 0x0000003a1300720b */ /* 0x000fc80002781000 */
[----:B------:R-:W-:Y:S02]  /*4340*/  SEL R59, R80, R59, P4 ;  /* 0x0000003b503b7207 */ /* 0x000fe40002000000 */
[----:B------:R-:W-:-:S07]  /*4350*/  FSEL R58, R19, R58, P4 ;  /* 0x0000003a133a7208 */ /* 0x000fce0002000000 */
.L_x_86:
[----:B------:R-:W-:Y:S01]  /*4360*/  MOV R4, 0x48 ;  /* 0x0000004800047802 */ /* 0x000fe20000000f00 */
[----:B------:R-:W-:Y:S01]  /*4370*/  BSSY.RECONVERGENT B1, `(.L_x_92) ;  /* 0x0000015000017945 */ /* 0x000fe20003800200 */
[C---:B------:R-:W-:Y:S02]  /*4380*/  FSETP.GT.AND P1, PT, R58.reuse, R63, PT ;  /* 0x0000003f3a00720b */ /* 0x040fe40003f24000 */
[----:B------:R-:W-:Y:S01]  /*4390*/  FSETP.LT.AND P2, PT, R58, 100000, PT ;  /* 0x47c350003a00780b */ /* 0x000fe20003f41000 */
[----:B------:R-:W-:-:S06]  /*43a0*/  IMAD R59, R59, 0x4c, R4 ;  /* 0x0000004c3b3b7824 */ /* 0x000fcc00078e0204 */
[----:B------:R-:W0:Y:S02]  /*43b0*/  LDC.U8 R59, c[0x3][R59+0x48] ;  /* 0x00c012003b3b7b82 */ /* 0x000e240000000000 */
[----:B0-----:R-:W-:-:S13]  /*43c0*/  ISETP.NE.AND P1, PT, R59, 0x4c, !P1 ;  /* 0x0000004c3b00780c */ /* 0x001fda0004f25270 */
[----:B------:R-:W-:Y:S05]  /*43d0*/  @P1 BRA P2, `(.L_x_93) ;  /* 0x0000000000381947 */ /* 0x000fea0001000000 */
[----:B------:R-:W0:Y:S01]  /*43e0*/  LDC R4, c[0x3][R24+0xc] ;  /* 0x00c0030018047b82 */ /* 0x000e220000000800 */
[----:B------:R-:W-:-:S04]  /*43f0*/  FMUL R55, R13, R64 ;  /* 0x000000400d377220 */ /* 0x000fc80000400000 */
[----:B------:R-:W-:-:S03]  /*4400*/  FFMA R55, R14, R62, R55 ;  /* 0x0000003e0e377223 */ /* 0x000fc60000000037 */
[----:B------:R-:W1:Y:S01]  /*4410*/  LDC.64 R52, c[0x3][R24+0x10] ;  /* 0x00c0040018347b82 */ /* 0x000e620000000a00 */
[----:B------:R-:W-:Y:S01]  /*4420*/  FFMA R55, R16, R61, R55 ;  /* 0x0000003d10377223 */ /* 0x000fe20000000037 */
[----:B0-----:R-:W-:-:S04]  /*4430*/  FMUL R4, R15, R4 ;  /* 0x000000040f047220 */ /* 0x001fc80000400000 */
[----:B------:R-:W-:Y:S01]  /*4440*/  FMUL R4, R4, R55 ;  /* 0x0000003704047220 */ /* 0x000fe20000400000 */
[----:B-1----:R-:W-:Y:S01]  /*4450*/  FMUL R52, R17, R52 ;  /* 0x0000003411347220 */ /* 0x002fe20000400000 */
[----:B------:R-:W-:Y:S02]  /*4460*/  FMUL R53, R18, R53 ;  /* 0x0000003512357220 */ /* 0x000fe40000400000 */
[----:B------:R-:W-:Y:S01]  /*4470*/  FFMA R20, R27, R4, R20 ;  /* 0x000000041b147223 */ /* 0x000fe20000000014 */
[-C--:B------:R-:W-:Y:S01]  /*4480*/  FMUL R52, R52, R55.reuse ;  /* 0x0000003734347220 */ /* 0x080fe20000400000 */
[----:B------:R-:W-:-:S03]  /*4490*/  FMUL R53, R53, R55 ;  /* 0x0000003735357220 */ /* 0x000fc60000400000 */
[C---:B------:R-:W-:Y:S01]  /*44a0*/  FFMA R21, R27.reuse, R52, R21 ;  /* 0x000000341b157223 */ /* 0x040fe20000000015 */
[----:B------:R-:W-:-:S07]  /*44b0*/  FFMA R22, R27, R53, R22 ;  /* 0x000000351b167223 */ /* 0x000fce0000000016 */
.L_x_93:
[----:B------:R-:W-:Y:S05]  /*44c0*/  BSYNC.RECONVERGENT B1 ;  /* 0x0000000000017941 */ /* 0x000fea0003800200 */
.L_x_92:
[----:B------:R-:W-:Y:S05]  /*44d0*/  @P0 BRA `(.L_x_94) ;  /* 0xffffffec00640947 */ /* 0x000fea000383ffff */
[----:B------:R-:W-:Y:S05]  /*44e0*/  @P5 BRA `(.L_x_95) ;  /* 0xffffffec00305947 */ /* 0x000fea000383ffff */
.L_x_64:
[----:B------:R-:W-:Y:S05]  /*44f0*/  @P6 BRA `(.L_x_96) ;  /* 0xffffffe400fc6947 */ /* 0x000fea000383ffff */
.L_x_33:
[----:B----4-:R-:W2:Y:S04]  /*4500*/  LDL.64 R14, [R9+-0x10] ;  /* 0xfffff000090e7983 */ /* 0x010ea80000100a00 */
[----:B------:R-:W3:Y:S01]  /*4510*/  LDL R4, [R9+-0x8] ;  /* 0xfffff80009047983 */ /* 0x000ee20000100800 */
[----:B--2---:R-:W-:Y:S01]  /*4520*/  FFMA R3, R14, R20, R3 ;  /* 0x000000140e037223 */ /* 0x004fe20000000003 */
[----:B------:R-:W-:Y:S01]  /*4530*/  FFMA R2, R15, R21, R2 ;  /* 0x000000150f027223 */ /* 0x000fe20000000002 */
[----:B---3--:R-:W-:Y:S01]  /*4540*/  FFMA R5, R4, R22, R5 ;  /* 0x0000001604057223 */ /* 0x008fe20000000005 */
[----:B------:R-:W-:Y:S06]  /*4550*/  BRA `(.L_x_30) ;  /* 0x0000000800907947 */ /* 0x000fec0003800000 */
.L_x_32:
[----:B------:R-:W-:-:S04]  /*4560*/  FSETP.GEU.AND P0, PT, R26, RZ, PT ;  /* 0x000000ff1a00720b */ /* 0x000fc80003f0e000 */
[C---:B------:R-:W-:Y:S02]  /*4570*/  FSEL R4, R13.reuse, -R13, !P0 ;  /* 0x8000000d0d047208 */ /* 0x040fe40004000000 */
[----:B------:R-:W-:Y:S02]  /*4580*/  FSEL R0, R14, -R14, !P0 ;  /* 0x8000000e0e007208 */ /* 0x000fe40004000000 */
[----:B------:R-:W-:Y:S01]  /*4590*/  FSEL R20, R16, -R16, !P0 ;  /* 0x8000001010147208 */ /* 0x000fe20004000000 */
[-C--:B------:R-:W-:Y:S01]  /*45a0*/  FMUL R23, R13, R4.reuse ;  /* 0x000000040d177220 */ /* 0x080fe20000400000 */
[----:B------:R-:W-:-:S03]  /*45b0*/  FMUL R4, R28, R4 ;  /* 0x000000041c047220 */ /* 0x000fc60000400000 */
[-C--:B------:R-:W-:Y:S01]  /*45c0*/  FFMA R23, R14, R0.reuse, R23 ;  /* 0x000000000e177223 */ /* 0x080fe20000000017 */
[----:B------:R-:W-:Y:S01]  /*45d0*/  FFMA R4, R27, R0, R4 ;  /* 0x000000001b047223 */ /* 0x000fe20000000004 */
[----:B------:R-:W-:Y:S02]  /*45e0*/  HFMA2 R0, -RZ, RZ, 1.5478515625, -7.109375 ;  /* 0x3e31c71cff007431 */ /* 0x000fe400000001ff */
[-C--:B------:R-:W-:Y:S01]  /*45f0*/  FFMA R23, R16, R20.reuse, R23 ;  /* 0x0000001410177223 */ /* 0x080fe20000000017 */
[----:B------:R-:W-:-:S04]  /*4600*/  FFMA R20, R29, R20, R4 ;  /* 0x000000141d147223 */ /* 0x000fc80000000004 */
[----:B------:R-:W-:Y:S01]  /*4610*/  FSETP.GT.AND P0, PT, R23, RZ, PT ;  /* 0x000000ff1700720b */ /* 0x000fe20003f04000 */
[----:B------:R-:W-:-:S03]  /*4620*/  FFMA R23, -R20, R20, 1 ;  /* 0x3f80000014177423 */ /* 0x000fc60000000114 */
[----:B------:R-:W-:-:S05]  /*4630*/  FSEL R0, R0, 5.7600002288818359375, P0 ;  /* 0x40b851ec00007808 */ /* 0x000fca0000000000 */
[----:B------:R-:W-:-:S05]  /*4640*/  FFMA R63, -R0, R23, 1 ;  /* 0x3f800000003f7423 */ /* 0x000fca0000000117 */
[----:B------:R-:W-:-:S13]  /*4650*/  FSETP.GEU.AND P1, PT, R63, RZ, PT ;  /* 0x000000ff3f00720b */ /* 0x000fda0003f2e000 */
[----:B------:R-:W4:Y:S04]  /*4660*/  @!P1 LDL.64 R46, [R9+-0x10] ;  /* 0xfffff000092e9983 */ /* 0x000f280000100a00 */
[----:B------:R-:W2:Y:S01]  /*4670*/  @!P1 LDL R50, [R9+-0x8] ;  /* 0xfffff80009329983 */ /* 0x000ea20000100800 */
[----:B------:R-:W0:Y:S01]  /*4680*/  @!P1 LDC R48, c[0x3][R25+0x3c] ;  /* 0x00c00f0019309b82 */ /* 0x000e220000000800 */
[----:B------:R-:W-:Y:S01]  /*4690*/  FADD R23, R13, R13 ;  /* 0x0000000d0d177221 */ /* 0x000fe20000000000 */
[----:B------:R-:W-:Y:S01]  /*46a0*/  FADD R0, R14, R14 ;  /* 0x0000000e0e007221 */ /* 0x000fe20000000000 */
[----:B------:R-:W-:Y:S01]  /*46b0*/  FADD R4, R16, R16 ;  /* 0x0000001010047221 */ /* 0x000fe20000000000 */
[----:B------:R-:W-:Y:S01]  /*46c0*/  @!P1 IADD3 R33, PT, PT, R21, 0x1, RZ ;  /* 0x0000000115219810 */ /* 0x000fe20007ffe0ff */
[C---:B------:R-:W-:Y:S01]  /*46d0*/  FFMA R22, R26.reuse, -R23, R28 ;  /* 0x800000171a167223 */ /* 0x040fe2000000001c */
[C---:B------:R-:W-:Y:S01]  /*46e0*/  FFMA R35, R26.reuse, -R0, R27 ;  /* 0x800000001a237223 */ /* 0x040fe2000000001b */
[----:B------:R-:W-:Y:S01]  /*46f0*/  FFMA R23, R26, -R4, R29 ;  /* 0x800000041a177223 */ /* 0x000fe2000000001d */
[----:B------:R-:W1:Y:S01]  /*4700*/  @!P1 LDC R49, c[0x3][R25+0x40] ;  /* 0x00c0100019319b82 */ /* 0x000e620000000800 */
[----:B------:R3:W-:Y:S01]  /*4710*/  @!P1 STL.64 [R9+-0x28], R44 ;  /* 0xffffd82c09009387 */ /* 0x0007e20000100a00 */
[----:B------:R-:W-:-:S03]  /*4720*/  @!P1 MOV R0, R24 ;  /* 0x0000001800009202 */ /* 0x000fc60000000f00 */
[----:B------:R3:W-:Y:S03]  /*4730*/  @!P1 STL.64 [R9+-0x20], R34 ;  /* 0xffffe02209009387 */ /* 0x0007e60000100a00 */
[----:B------:R-:W5:Y:S01]  /*4740*/  @!P1 LDC R52, c[0x3][R25+0x44] ;  /* 0x00c0110019349b82 */ /* 0x000f620000000800 */
[----:B------:R3:W-:Y:S01]  /*4750*/  @!P1 STL.64 [R9+-0x18], R22 ;  /* 0xffffe81609009387 */ /* 0x0007e20000100a00 */
[-C--:B----4-:R-:W-:Y:S01]  /*4760*/  @!P1 FMUL R30, R15, R46.reuse ;  /* 0x0000002e0f1e9220 */ /* 0x090fe20000400000 */
[-C--:B------:R-:W-:Y:S01]  /*4770*/  @!P1 FMUL R31, R17, R47.reuse ;  /* 0x0000002f111f9220 */ /* 0x080fe20000400000 */
[----:B0-----:R-:W-:Y:S01]  /*4780*/  @!P1 FFMA R3, R48, R46, R3 ;  /* 0x0000002e30039223 */ /* 0x001fe20000000003 */
[----:B-1----:R-:W-:Y:S01]  /*4790*/  @!P1 FFMA R2, R49, R47, R2 ;  /* 0x0000002f31029223 */ /* 0x002fe20000000002 */
[-C--:B--2---:R-:W-:Y:S01]  /*47a0*/  @!P1 FMUL R32, R18, R50.reuse ;  /* 0x0000003212209220 */ /* 0x084fe20000400000 */
[----:B-----5:R-:W-:Y:S01]  /*47b0*/  @!P1 FFMA R5, R52, R50, R5 ;  /* 0x0000003234059223 */ /* 0x020fe20000000005 */
[----:B------:R3:W-:Y:S04]  /*47c0*/  @!P1 STL.64 [R9+-0x10], R30 ;  /* 0xfffff01e09009387 */ /* 0x0007e80000100a00 */
[----:B------:R3:W-:Y:S01]  /*47d0*/  @!P1 STL.64 [R9+-0x8], R32 ;  /* 0xfffff82009009387 */ /* 0x0007e20000100a00 */
[----:B------:R-:W-:Y:S05]  /*47e0*/  @!P1 BRA `(.L_x_30) ;  /* 0x0000000400ec9947 */ /* 0x000fea0003800000 */
[----:B---3--:R-:W-:Y:S01]  /*47f0*/  IADD3 R30, PT, PT, R63, -0xd000000, RZ ;  /* 0xf30000003f1e7810 */ /* 0x008fe20007ffe0ff */
[----:B------:R0:W1:Y:S01]  /*4800*/  MUFU.RSQ R4, R63 ;  /* 0x0000003f00047308 */ /* 0x0000620000001400 */
[----:B------:R-:W-:Y:S01]  /*4810*/  MOV R0, 0x3ed55555 ;  /* 0x3ed5555500007802 */ /* 0x000fe20000000f00 */
[----:B------:R-:W-:Y:S01]  /*4820*/  BSSY.RECONVERGENT B1, `(.L_x_97) ;  /* 0x000000e000017945 */ /* 0x000fe20003800200 */
[----:B------:R-:W-:Y:S02]  /*4830*/  ISETP.GT.U32.AND P1, PT, R30, 0x727fffff, PT ;  /* 0x727fffff1e00780c */ /* 0x000fe40003f24070 */
[----:B------:R-:W-:-:S05]  /*4840*/  FSEL R26, R0, 2.4000000953674316406, P0 ;  /* 0x4019999a001a7808 */ /* 0x000fca0000000000 */
[-C--:B------:R-:W-:Y:S01]  /*4850*/  FMUL R31, R27, R26.reuse ;  /* 0x0000001a1b1f7220 */ /* 0x080fe20000400000 */
[-C--:B------:R-:W-:Y:S01]  /*4860*/  FMUL R28, R28, R26.reuse ;  /* 0x0000001a1c1c7220 */ /* 0x080fe20000400000 */
[----:B------:R-:W-:-:S04]  /*4870*/  FMUL R33, R29, R26 ;  /* 0x0000001a1d217220 */ /* 0x000fc80000400000 */
[----:B0-----:R-:W-:Y:S05]  /*4880*/  @!P1 BRA `(.L_x_98) ;  /* 0x00000000000c9947 */ /* 0x001fea0003800000 */
[----:B-1----:R-:W-:-:S07]  /*4890*/  MOV R4, 0x48b0 ;  /* 0x000048b000047802 */ /* 0x002fce0000000f00 */
[----:B------:R-:W-:Y:S05]  /*48a0*/  CALL.REL.NOINC `($__internal_3_$__cuda_sm20_sqrt_rn_f32_slowpath) ;  /* 0x0000001000f07944 */ /* 0x000fea0003c00000 */
[----:B------:R-:W-:Y:S05]  /*48b0*/  BRA `(.L_x_99) ;  /* 0x0000000000107947 */ /* 0x000fea0003800000 */
.L_x_98:
[----:B-1----:R-:W-:Y:S01]  /*48c0*/  FMUL.FTZ R69, R63, R4 ;  /* 0x000000043f457220 */ /* 0x002fe20000410000 */
[----:B------:R-:W-:-:S03]  /*48d0*/  FMUL.FTZ R4, R4, 0.5 ;  /* 0x3f00000004047820 */ /* 0x000fc60000410000 */
[----:B------:R-:W-:-:S04]  /*48e0*/  FFMA R0, -R69, R69, R63 ;  /* 0x0000004545007223 */ /* 0x000fc8000000013f */
[----:B------:R-:W-:-:S07]  /*48f0*/  FFMA R69, R0, R4, R69 ;  /* 0x0000000400457223 */ /* 0x000fce0000000045 */
.L_x_99:
[----:B------:R-:W-:Y:S05]  /*4900*/  BSYNC.RECONVERGENT B1 ;  /* 0x0000000000017941 */ /* 0x000fea0003800200 */
.L_x_97:
[----:B------:R-:W-:Y:S01]  /*4910*/  FFMA R69, R20, R26, R69 ;  /* 0x0000001a14457223 */ /* 0x000fe20000000045 */
[----:B------:R-:W-:Y:S04]  /*4920*/  BSSY.RECONVERGENT B1, `(.L_x_100) ;  /* 0x0000014000017945 */ /* 0x000fe80003800200 */
[----:B------:R-:W-:-:S05]  /*4930*/  FSEL R27, R69, -R69, P0 ;  /* 0x80000045451b7208 */ /* 0x000fca0000000000 */
[-C--:B------:R-:W-:Y:S01]  /*4940*/  FFMA R26, -R13, R27.reuse, R28 ;  /* 0x0000001b0d1a7223 */ /* 0x080fe2000000011c */
[-C--:B------:R-:W-:Y:S01]  /*4950*/  FFMA R0, -R14, R27.reuse, R31 ;  /* 0x0000001b0e007223 */ /* 0x080fe2000000011f */
[----:B------:R-:W-:Y:S02]  /*4960*/  FFMA R27, -R16, R27, R33 ;  /* 0x0000001b101b7223 */ /* 0x000fe40000000121 */
[----:B------:R-:W-:-:S04]  /*4970*/  FMUL R29, R26, R26 ;  /* 0x0000001a1a1d7220 */ /* 0x000fc80000400000 */
[----:B------:R-:W-:-:S04]  /*4980*/  FFMA R4, R0, R0, R29 ;  /* 0x0000000000047223 */ /* 0x000fc8000000001d */
[----:B------:R-:W-:-:S04]  /*4990*/  FFMA R63, R27, R27, R4 ;  /* 0x0000001b1b3f7223 */ /* 0x000fc80000000004 */
[----:B------:R0:W1:Y:S01]  /*49a0*/  MUFU.RSQ R28, R63 ;  /* 0x0000003f001c7308 */ /* 0x0000620000001400 */
[----:B------:R-:W-:-:S04]  /*49b0*/  IADD3 R4, PT, PT, R63, -0xd000000, RZ ;  /* 0xf30000003f047810 */ /* 0x000fc80007ffe0ff */
[----:B------:R-:W-:-:S13]  /*49c0*/  ISETP.GT.U32.AND P1, PT, R4, 0x727fffff, PT ;  /* 0x727fffff0400780c */ /* 0x000fda0003f24070 */
[----:B01----:R-:W-:Y:S05]  /*49d0*/  @!P1 BRA `(.L_x_101) ;  /* 0x0000000000109947 */ /* 0x003fea0003800000 */
[----:B------:R-:W-:-:S07]  /*49e0*/  MOV R4, 0x4a00 ;  /* 0x00004a0000047802 */ /* 0x000fce0000000f00 */
[----:B------:R-:W-:Y:S05]  /*49f0*/  CALL.REL.NOINC `($__internal_3_$__cuda_sm20_sqrt_rn_f32_slowpath) ;  /* 0x00000010009c7944 */ /* 0x000fea0003c00000 */
[----:B------:R-:W-:Y:S01]  /*4a00*/  MOV R4, R69 ;  /* 0x0000004500047202 */ /* 0x000fe20000000f00 */
[----:B------:R-:W-:Y:S06]  /*4a10*/  BRA `(.L_x_102) ;  /* 0x0000000000107947 */ /* 0x000fec0003800000 */
.L_x_101:
[----:B------:R-:W-:Y:S01]  /*4a20*/  FMUL.FTZ R4, R63, R28 ;  /* 0x0000001c3f047220 */ /* 0x000fe20000410000 */
[----:B------:R-:W-:-:S03]  /*4a30*/  FMUL.FTZ R28, R28, 0.5 ;  /* 0x3f0000001c1c7820 */ /* 0x000fc60000410000 */
[----:B------:R-:W-:-:S04]  /*4a40*/  FFMA R29, -R4, R4, R63 ;  /* 0x00000004041d7223 */ /* 0x000fc8000000013f */
[----:B------:R-:W-:-:S07]  /*4a50*/  FFMA R4, R29, R28, R4 ;  /* 0x0000001c1d047223 */ /* 0x000fce0000000004 */
.L_x_102:
[----:B------:R-:W-:Y:S05]  /*4a60*/  BSYNC.RECONVERGENT B1 ;  /* 0x0000000000017941 */ /* 0x000fea0003800200 */
.L_x_100:
        /* <DEDUP_REMOVED lines=8> */
.L_x_104:
[----:B------:R-:W0:Y:S02]  /*4af0*/  MUFU.RCP R67, R4 ;  /* 0x0000000400437308 */ /* 0x000e240000001000 */
[----:B0-----:R-:W-:-:S04]  /*4b00*/  FFMA R28, R67, R4, -1 ;  /* 0xbf800000431c7423 */ /* 0x001fc80000000004 */
[----:B------:R-:W-:-:S04]  /*4b10*/  FADD.FTZ R28, -R28, -RZ ;  /* 0x800000ff1c1c7221 */ /* 0x000fc80000010100 */
[----:B------:R-:W-:-:S07]  /*4b20*/  FFMA R67, R67, R28, R67 ;  /* 0x0000001c43437223 */ /* 0x000fce0000000043 */
.L_x_105:
[----:B------:R-:W-:Y:S05]  /*4b30*/  BSYNC.RECONVERGENT B3 ;  /* 0x0000000000037941 */ /* 0x000fea0003800200 */
.L_x_103:
[----:B------:R-:W2:Y:S04]  /*4b40*/  LDL.64 R28, [R9+-0x10] ;  /* 0xfffff000091c7983 */ /* 0x000ea80000100a00 */
[----:B------:R-:W3:Y:S01]  /*4b50*/  LDL R4, [R9+-0x8] ;  /* 0xfffff80009047983 */ /* 0x000ee20000100800 */
[-C--:B------:R-:W-:Y:S01]  /*4b60*/  FMUL R26, R26, R67.reuse ;  /* 0x000000431a1a7220 */ /* 0x080fe20000400000 */
[-C--:B------:R-:W-:Y:S01]  /*4b70*/  FMUL R49, R0, R67.reuse ;  /* 0x0000004300317220 */ /* 0x080fe20000400000 */
[----:B------:R-:W-:Y:S01]  /*4b80*/  FMUL R27, R27, R67 ;  /* 0x000000431b1b7220 */ /* 0x000fe20000400000 */
[----:B------:R-:W-:Y:S01]  /*4b90*/  @P0 FADD R20, -R20, -RZ ;  /* 0x800000ff14140221 */ /* 0x000fe20000000100 */
[----:B------:R-:W-:Y:S01]  /*4ba0*/  @!P0 FMUL R13, R13, R26 ;  /* 0x0000001a0d0d8220 */ /* 0x000fe20000400000 */
[----:B------:R-:W0:Y:S01]  /*4bb0*/  LDC R32, c[0x3][R25+0x3c] ;  /* 0x00c00f0019207b82 */ /* 0x000e220000000800 */
[----:B------:R-:W-:Y:S01]  /*4bc0*/  IADD3 R31, PT, PT, R21, 0x1, RZ ;  /* 0x00000001151f7810 */ /* 0x000fe20007ffe0ff */
[----:B------:R4:W-:Y:S01]  /*4bd0*/  STL.64 [R9+-0x20], R34 ;  /* 0xffffe02209007387 */ /* 0x0009e20000100a00 */
[----:B------:R-:W-:Y:S01]  /*4be0*/  @!P0 FFMA R13, R14, R49, R13 ;  /* 0x000000310e0d8223 */ /* 0x000fe2000000000d */
[----:B------:R-:W-:-:S02]  /*4bf0*/  MOV R48, R34 ;  /* 0x0000002200307202 */ /* 0x000fc40000000f00 */
[----:B------:R4:W-:Y:S01]  /*4c00*/  STL.64 [R9+-0x18], R22 ;  /* 0xffffe81609007387 */ /* 0x0009e20000100a00 */
[----:B------:R-:W-:Y:S01]  /*4c10*/  @!P0 FFMA R20, R16, R27, R13 ;  /* 0x0000001b10148223 */ /* 0x000fe2000000000d */
[----:B------:R-:W1:Y:S02]  /*4c20*/  LDC R33, c[0x3][R25+0x40] ;  /* 0x00c0100019217b82 */ /* 0x000e640000000800 */
[----:B------:R4:W-:Y:S01]  /*4c30*/  STL.64 [R9+-0x28], R44 ;  /* 0xffffd82c09007387 */ /* 0x0009e20000100a00 */
[----:B------:R-:W-:-:S03]  /*4c40*/  FADD R20, -R20, 1 ;  /* 0x3f80000014147421 */ /* 0x000fc60000000100 */
[----:B------:R4:W-:Y:S01]  /*4c50*/  STL.64 [R9], R44 ;  /* 0x0000002c09007387 */ /* 0x0009e20000100a00 */
[C---:B------:R-:W-:Y:S01]  /*4c60*/  FMUL R13, R20.reuse, 0.83044981956481933594 ;  /* 0x3f54985c140d7820 */ /* 0x040fe20000400000 */
[----:B------:R-:W5:Y:S02]  /*4c70*/  LDC R46, c[0x3][R25+0x44] ;  /* 0x00c01100192e7b82 */ /* 0x000f640000000800 */
[----:B------:R4:W-:Y:S01]  /*4c80*/  STL.64 [R9+0x8], R48 ;  /* 0x0000083009007387 */ /* 0x0009e20000100a00 */
[----:B------:R-:W-:-:S03]  /*4c90*/  FMUL R13, R20, R13 ;  /* 0x0000000d140d7220 */ /* 0x000fc60000400000 */
[----:B------:R4:W-:Y:S01]  /*4ca0*/  STL.64 [R9+0x10], R26 ;  /* 0x0000101a09007387 */ /* 0x0009e20000100a00 */
[----:B------:R-:W-:-:S04]  /*4cb0*/  FMUL R13, R20, R13 ;  /* 0x0000000d140d7220 */ /* 0x000fc80000400000 */
[----:B------:R-:W-:-:S04]  /*4cc0*/  FMUL R13, R20, R13 ;  /* 0x0000000d140d7220 */ /* 0x000fc80000400000 */
[----:B------:R-:W-:-:S04]  /*4cd0*/  FFMA R13, R20, R13, 0.16955019533634185791 ;  /* 0x3e2d9e91140d7423 */ /* 0x000fc8000000000d */
[----:B------:R-:W-:Y:S01]  /*4ce0*/  FADD R0, -R13, 1 ;  /* 0x3f8000000d007421 */ /* 0x000fe20000000100 */
[-C--:B--2---:R-:W-:Y:S01]  /*4cf0*/  FMUL R15, R15, R28.reuse ;  /* 0x0000001c0f0f7220 */ /* 0x084fe20000400000 */
[-C--:B------:R-:W-:Y:S01]  /*4d00*/  FMUL R17, R17, R29.reuse ;  /* 0x0000001d11117220 */ /* 0x080fe20000400000 */
[----:B0-----:R-:W-:Y:S01]  /*4d10*/  FFMA R3, R32, R28, R3 ;  /* 0x0000001c20037223 */ /* 0x001fe20000000003 */
[----:B-1----:R-:W-:Y:S01]  /*4d20*/  FFMA R2, R33, R29, R2 ;  /* 0x0000001d21027223 */ /* 0x002fe20000000002 */
[----:B---3--:R-:W-:Y:S01]  /*4d30*/  FMUL R18, R18, R4 ;  /* 0x0000000412127220 */ /* 0x008fe20000400000 */
[C---:B------:R-:W-:Y:S01]  /*4d40*/  FMUL R20, R13.reuse, R15 ;  /* 0x0000000f0d147220 */ /* 0x040fe20000400000 */
[C---:B------:R-:W-:Y:S01]  /*4d50*/  FMUL R21, R13.reuse, R17 ;  /* 0x000000110d157220 */ /* 0x040fe20000400000 */
[C---:B------:R-:W-:Y:S01]  /*4d60*/  FMUL R16, R0.reuse, R15 ;  /* 0x0000000f00107220 */ /* 0x040fe20000400000 */
[-C--:B------:R-:W-:Y:S01]  /*4d70*/  FMUL R30, R13, R18.reuse ;  /* 0x000000120d1e7220 */ /* 0x080fe20000400000 */
[C---:B------:R-:W-:Y:S01]  /*4d80*/  FMUL R17, R0.reuse, R17 ;  /* 0x0000001100117220 */ /* 0x040fe20000400000 */
[----:B------:R-:W-:Y:S01]  /*4d90*/  FMUL R14, R0, R18 ;  /* 0x00000012000e7220 */ /* 0x000fe20000400000 */
[----:B------:R-:W-:Y:S01]  /*4da0*/  MOV R15, R31 ;  /* 0x0000001f000f7202 */ /* 0x000fe20000000f00 */
[----:B------:R4:W-:Y:S01]  /*4db0*/  STL.64 [R9+-0x10], R20 ;  /* 0xfffff01409007387 */ /* 0x0009e20000100a00 */
[----:B-----5:R-:W-:Y:S01]  /*4dc0*/  FFMA R5, R46, R4, R5 ;  /* 0x000000042e057223 */ /* 0x020fe20000000005 */
[----:B------:R-:W-:-:S02]  /*4dd0*/  IADD3 R0, PT, PT, R24, 0x1, RZ ;  /* 0x0000000118007810 */ /* 0x000fc40007ffe0ff */
[----:B------:R4:W-:Y:S04]  /*4de0*/  STL.64 [R9+0x18], R16 ;  /* 0x0000181009007387 */ /* 0x0009e80000100a00 */
[----:B------:R4:W-:Y:S04]  /*4df0*/  STL.64 [R9+-0x8], R30 ;  /* 0xfffff81e09007387 */ /* 0x0009e80000100a00 */
[----:B------:R4:W-:Y:S01]  /*4e00*/  STL.64 [R9+0x20], R14 ;  /* 0x0000200e09007387 */ /* 0x0009e20000100a00 */
[----:B------:R-:W-:Y:S05]  /*4e10*/  BRA `(.L_x_30) ;  /* 0x0000000000607947 */ /* 0x000fea0003800000 */
.L_x_31:
[----:B------:R-:W4:Y:S04]  /*4e20*/  LDL.64 R22, [R9+-0x10] ;  /* 0xfffff00009167983 */ /* 0x000f280000100a00 */
[----:B------:R-:W2:Y:S01]  /*4e30*/  LDL R0, [R9+-0x8] ;  /* 0xfffff80009007983 */ /* 0x000ea20000100800 */
[----:B------:R-:W0:Y:S01]  /*4e40*/  LDC R30, c[0x3][R25+0x44] ;  /* 0x00c01100191e7b82 */ /* 0x000e220000000800 */
[----:B------:R-:W-:Y:S01]  /*4e50*/  FADD R16, R16, R16 ;  /* 0x0000001010107221 */ /* 0x000fe20000000000 */
[----:B------:R-:W-:Y:S01]  /*4e60*/  FADD R14, R14, R14 ;  /* 0x0000000e0e0e7221 */ /* 0x000fe20000000000 */
[----:B------:R-:W-:Y:S01]  /*4e70*/  FADD R13, R13, R13 ;  /* 0x0000000d0d0d7221 */ /* 0x000fe20000000000 */
[----:B------:R-:W-:Y:S01]  /*4e80*/  IADD3 R21, PT, PT, R21, 0x1, RZ ;  /* 0x0000000115157810 */ /* 0x000fe20007ffe0ff */
[C---:B------:R-:W-:Y:S01]  /*4e90*/  FFMA R29, R26.reuse, -R16, R29 ;  /* 0x800000101a1d7223 */ /* 0x040fe2000000001d */
[C---:B------:R-:W-:Y:S01]  /*4ea0*/  FFMA R35, R26.reuse, -R14, R27 ;  /* 0x8000000e1a237223 */ /* 0x040fe2000000001b */
[----:B------:R-:W-:Y:S01]  /*4eb0*/  FFMA R28, R26, -R13, R28 ;  /* 0x8000000d1a1c7223 */ /* 0x000fe2000000001c */
[----:B------:R-:W1:Y:S01]  /*4ec0*/  LDC R4, c[0x3][R25+0x3c] ;  /* 0x00c00f0019047b82 */ /* 0x000e620000000800 */
[----:B------:R3:W-:Y:S04]  /*4ed0*/  STL.64 [R9+-0x28], R44 ;  /* 0xffffd82c09007387 */ /* 0x0007e80000100a00 */
[----:B------:R3:W-:Y:S03]  /*4ee0*/  STL.64 [R9+-0x20], R34 ;  /* 0xffffe02209007387 */ /* 0x0007e60000100a00 */
[----:B------:R-:W5:Y:S01]  /*4ef0*/  LDC R31, c[0x3][R25+0x40] ;  /* 0x00c01000191f7b82 */ /* 0x000f620000000800 */
[----:B------:R3:W-:Y:S01]  /*4f00*/  STL.64 [R9+-0x18], R28 ;  /* 0xffffe81c09007387 */ /* 0x0007e20000100a00 */
[-C--:B----4-:R-:W-:Y:S01]  /*4f10*/  FMUL R16, R15, R22.reuse ;  /* 0x000000160f107220 */ /* 0x090fe20000400000 */
[-C--:B------:R-:W-:Y:S01]  /*4f20*/  FMUL R17, R17, R23.reuse ;  /* 0x0000001711117220 */ /* 0x080fe20000400000 */
[----:B-1----:R-:W-:Y:S01]  /*4f30*/  FFMA R3, R4, R22, R3 ;  /* 0x0000001604037223 */ /* 0x002fe20000000003 */
[----:B-----5:R-:W-:Y:S01]  /*4f40*/  FFMA R2, R31, R23, R2 ;  /* 0x000000171f027223 */ /* 0x020fe20000000002 */
[-C--:B--2---:R-:W-:Y:S01]  /*4f50*/  FMUL R20, R18, R0.reuse ;  /* 0x0000000012147220 */ /* 0x084fe20000400000 */
[----:B0-----:R-:W-:Y:S01]  /*4f60*/  FFMA R5, R30, R0, R5 ;  /* 0x000000001e057223 */ /* 0x001fe20000000005 */
[----:B------:R3:W-:Y:S01]  /*4f70*/  STL.64 [R9+-0x10], R16 ;  /* 0xfffff01009007387 */ /* 0x0007e20000100a00 */
[----:B------:R-:W-:-:S03]  /*4f80*/  MOV R0, R24 ;  /* 0x0000001800007202 */ /* 0x000fc60000000f00 */
[----:B------:R3:W-:Y:S04]  /*4f90*/  STL.64 [R9+-0x8], R20 ;  /* 0xfffff81409007387 */ /* 0x0007e80000100a00 */
.L_x_30:
[----:B------:R-:W-:Y:S05]  /*4fa0*/  BSYNC.RECONVERGENT B2 ;  /* 0x0000000000027941 */ /* 0x000fea0003800200 */
.L_x_29:
[----:B------:R-:W-:-:S13]  /*4fb0*/  ISETP.NE.AND P0, PT, R0, RZ, PT ;  /* 0x000000ff0000720c */ /* 0x000fda0003f05270 */
[----:B------:R-:W-:Y:S05]  /*4fc0*/  @P0 BRA `(.L_x_106) ;  /* 0xffffffb800840947 */ /* 0x000fea000383ffff */
[----:B------:R-:W-:Y:S05]  /*4fd0*/  BSYNC.RECONVERGENT B0 ;  /* 0x0000000000007941 */ /* 0x000fea0003800200 */
.L_x_10:
[----:B------:R-:W-:Y:S02]  /*4fe0*/  UMOV UR6, 0x2048 ;  /* 0x0000204800067882 */ /* 0x000fe40000000000 */
[----:B------:R-:W-:Y:S02]  /*4ff0*/  UIMAD UR6, UR4, 0xc, UR6 ;  /* 0x0000000c040678a4 */ /* 0x000fe4000f8e0206 */
[----:B------:R-:W-:-:S04]  /*5000*/  UIADD3 UR4, UPT, UPT, UR4, 0x1, URZ ;  /* 0x0000000104047890 */ /* 0x000fc8000fffe0ff */
[----:B------:R-:W-:-:S06]  /*5010*/  UISETP.NE.AND UP0, UPT, UR4, 0x6, UPT ;  /* 0x000000060400788c */ /* 0x000fcc000bf05270 */
[----:B------:R-:W2:Y:S02]  /*5020*/  LDCU UR6, c[0x3][UR6+0x8] ;  /* 0x00c00100060677ac */ /* 0x000ea40008000800 */
[----:B--2---:R-:W-:Y:S01]  /*5030*/  FFMA R10, R3, UR6, R10 ;  /* 0x00000006030a7c23 */ /* 0x004fe2000800000a */
[----:B------:R-:W-:Y:S01]  /*5040*/  FFMA R7, R2, UR6, R7 ;  /* 0x0000000602077c23 */ /* 0x000fe20008000007 */
[----:B------:R-:W-:Y:S01]  /*5050*/  FFMA R8, R5, UR6, R8 ;  /* 0x0000000605087c23 */ /* 0x000fe20008000008 */
[----:B------:R-:W-:Y:S06]  /*5060*/  BRA.U UP0, `(.L_x_107) ;  /* 0xffffffb100687547 */ /* 0x000fec000b83ffff */
[----:B------:R-:W-:Y:S04]  /*5070*/  STG.E desc[UR10][R38.64], R10 ;  /* 0x0000000a26007986 */ /* 0x000fe8000c10190a */
[----:B------:R-:W-:Y:S04]  /*5080*/  STG.E desc[UR10][R38.64+0x4], R7 ;  /* 0x0000040726007986 */ /* 0x000fe8000c10190a */
[----:B------:R-:W-:Y:S01]  /*5090*/  STG.E desc[UR10][R38.64+0x8], R8 ;  /* 0x0000080826007986 */ /* 0x000fe2000c10190a */
[----:B------:R-:W-:Y:S05]  /*50a0*/  EXIT ;  /* 0x000000000000794d */ /* 0x000fea0003800000 */
        .weak           $__internal_0_$__cuda_sm20_dblrcp_rn_slowpath_v3
        .type           $__internal_0_$__cuda_sm20_dblrcp_rn_slowpath_v3,@function
        .size           $__internal_0_$__cuda_sm20_dblrcp_rn_slowpath_v3,($__internal_1_$__cuda_sm20_div_rn_f64_full - $__internal_0_$__cuda_sm20_dblrcp_rn_slowpath_v3)
$__internal_0_$__cuda_sm20_dblrcp_rn_slowpath_v3:
[----:B------:R-:W-:Y:S01]  /*50b0*/  DSETP.GTU.AND P0, PT, |R52|, +INF , PT ;  /* 0x7ff000003400742a */ /* 0x000fe20003f0c200 */
[----:B------:R-:W-:-:S13]  /*50c0*/  BSSY.RECONVERGENT B1, `(.L_x_108) ;  /* 0x0000024000017945 */ /* 0x000fda0003800200 */
[----:B------:R-:W-:Y:S05]  /*50d0*/  @P0 BRA `(.L_x_109) ;  /* 0x0000000000800947 */ /* 0x000fea0003800000 */
[----:B------:R-:W-:-:S04]  /*50e0*/  LOP3.LUT R56, R53, 0x7fffffff, RZ, 0xc0, !PT ;  /* 0x7fffffff35387812 */ /* 0x000fc800078ec0ff */
[----:B------:R-:W-:-:S04]  /*50f0*/  IADD3 R54, PT, PT, R56, -0x1, RZ ;  /* 0xffffffff38367810 */ /* 0x000fc80007ffe0ff */
[----:B------:R-:W-:-:S13]  /*5100*/  ISETP.GE.U32.AND P0, PT, R54, 0x7fefffff, PT ;  /* 0x7fefffff3600780c */ /* 0x000fda0003f06070 */
[----:B------:R-:W-:Y:S02]  /*5110*/  @P0 LOP3.LUT R55, R53, 0x7ff00000, RZ, 0x3c, !PT ;  /* 0x7ff0000035370812 */ /* 0x000fe400078e3cff */
[----:B------:R-:W-:Y:S01]  /*5120*/  @P0 MOV R54, RZ ;  /* 0x000000ff00360202 */ /* 0x000fe20000000f00 */
[----:B------:R-:W-:Y:S06]  /*5130*/  @P0 BRA `(.L_x_110) ;  /* 0x0000000000700947 */ /* 0x000fec0003800000 */
[----:B------:R-:W-:-:S13]  /*5140*/  ISETP.GE.U32.AND P0, PT, R56, 0x1000001, PT ;  /* 0x010000013800780c */ /* 0x000fda0003f06070 */
[----:B------:R-:W-:Y:S05]  /*5150*/  @!P0 BRA `(.L_x_111) ;  /* 0x0000000000388947 */ /* 0x000fea0003800000 */
[----:B------:R-:W-:Y:S02]  /*5160*/  IADD3 R61, PT, PT, R53, -0x3fe00000, RZ ;  /* 0xc0200000353d7810 */ /* 0x000fe40007ffe0ff */
[----:B------:R-:W-:Y:S02]  /*5170*/  MOV R60, R52 ;  /* 0x00000034003c7202 */ /* 0x000fe40000000f00 */
[----:B------:R-:W0:Y:S01]  /*5180*/  MUFU.RCP64H R57, R61 ;  /* 0x0000003d00397308 */ /* 0x000e220000001800 */
[----:B------:R-:W-:-:S06]  /*5190*/  MOV R56, R63 ;  /* 0x0000003f00387202 */ /* 0x000fcc0000000f00 */
[----:B0-----:R-:W-:-:S08]  /*51a0*/  DFMA R54, -R60, R56, 1 ;  /* 0x3ff000003c36742b */ /* 0x001fd00000000138 */
[----:B------:R-:W-:-:S08]  /*51b0*/  DFMA R54, R54, R54, R54 ;  /* 0x000000363636722b */ /* 0x000fd00000000036 */
[----:B------:R-:W-:-:S08]  /*51c0*/  DFMA R54, R56, R54, R56 ;  /* 0x000000363836722b */ /* 0x000fd00000000038 */
[----:B------:R-:W-:-:S08]  /*51d0*/  DFMA R56, -R60, R54, 1 ;  /* 0x3ff000003c38742b */ /* 0x000fd00000000136 */
[----:B------:R-:W-:-:S08]  /*51e0*/  DFMA R54, R54, R56, R54 ;  /* 0x000000383636722b */ /* 0x000fd00000000036 */
[----:B------:R-:W-:-:S08]  /*51f0*/  DMUL R54, R54, 2.2250738585072013831e-308 ;  /* 0x0010000036367828 */ /* 0x000fd00000000000 */
[----:B------:R-:W-:-:S08]  /*5200*/  DFMA R52, -R52, R54, 1 ;  /* 0x3ff000003434742b */ /* 0x000fd00000000136 */
[----:B------:R-:W-:-:S08]  /*5210*/  DFMA R52, R52, R52, R52 ;  /* 0x000000343434722b */ /* 0x000fd00000000034 */
[----:B------:R-:W-:Y:S01]  /*5220*/  DFMA R54, R54, R52, R54 ;  /* 0x000000343636722b */ /* 0x000fe20000000036 */
[----:B------:R-:W-:Y:S10]  /*5230*/  BRA `(.L_x_110) ;  /* 0x0000000000307947 */ /* 0x000ff40003800000 */
.L_x_111:
[----:B------:R-:W-:Y:S01]  /*5240*/  DMUL R56, R52, 8.11296384146066816958e+31 ;  /* 0x4690000034387828 */ /* 0x000fe20000000000 */
[----:B------:R-:W-:-:S05]  /*5250*/  MOV R54, R63 ;  /* 0x0000003f00367202 */ /* 0x000fca0000000f00 */
[----:B------:R-:W0:Y:S02]  /*5260*/  MUFU.RCP64H R55, R57 ;  /* 0x0000003900377308 */ /* 0x000e240000001800 */
[----:B0-----:R-:W-:-:S08]  /*5270*/  DFMA R52, -R56, R54, 1 ;  /* 0x3ff000003834742b */ /* 0x001fd00000000136 */
[----:B------:R-:W-:-:S08]  /*5280*/  DFMA R52, R52, R52, R52 ;  /* 0x000000343434722b */ /* 0x000fd00000000034 */
[----:B------:R-:W-:-:S08]  /*5290*/  DFMA R52, R54, R52, R54 ;  /* 0x000000343634722b */ /* 0x000fd00000000036 */
[----:B------:R-:W-:-:S08]  /*52a0*/  DFMA R54, -R56, R52, 1 ;  /* 0x3ff000003836742b */ /* 0x000fd00000000134 */
[----:B------:R-:W-:-:S08]  /*52b0*/  DFMA R54, R52, R54, R52 ;  /* 0x000000363436722b */ /* 0x000fd00000000034 */
[----:B------:R-:W-:Y:S01]  /*52c0*/  DMUL R54, R54, 8.11296384146066816958e+31 ;  /* 0x4690000036367828 */ /* 0x000fe20000000000 */
[----:B------:R-:W-:Y:S10]  /*52d0*/  BRA `(.L_x_110) ;  /* 0x0000000000087947 */ /* 0x000ff40003800000 */
.L_x_109:
[----:B------:R-:W-:Y:S02]  /*52e0*/  LOP3.LUT R55, R53, 0x80000, RZ, 0xfc, !PT ;  /* 0x0008000035377812 */ /* 0x000fe400078efcff */
[----:B------:R-:W-:-:S07]  /*52f0*/  MOV R54, R52 ;  /* 0x0000003400367202 */ /* 0x000fce0000000f00 */
.L_x_110:
[----:B------:R-:W-:Y:S05]  /*5300*/  BSYNC.RECONVERGENT B1 ;  /* 0x0000000000017941 */ /* 0x000fea0003800200 */
.L_x_108:
[----:B------:R-:W-:Y:S01]  /*5310*/  HFMA2 R53, -RZ, RZ, 0, 0 ;  /* 0x00000000ff357431 */ /* 0x000fe200000001ff */
[----:B------:R-:W-:-:S04]  /*5320*/  MOV R52, R4 ;  /* 0x0000000400347202 */ /* 0x000fc80000000f00 */
[----:B------:R-:W-:Y:S05]  /*5330*/  RET.REL.NODEC R52 `(_Z12path_tracingP3Vec) ;  /* 0xffffffac34307950 */ /* 0x000fea0003c3ffff */
        .weak           $__internal_1_$__cuda_sm20_div_rn_f64_full
        .type           $__internal_1_$__cuda_sm20_div_rn_f64_full,@function
        .size           $__internal_1_$__cuda_sm20_div_rn_f64_full,($__internal_2_$__cuda_sm20_rcp_rn_f32_slowpath - $__internal_1_$__cuda_sm20_div_rn_f64_full)
$__internal_1_$__cuda_sm20_div_rn_f64_full:
[C---:B------:R-:W-:Y:S01]  /*5340*/  FSETP.GEU.AND P0, PT, |R33|.reuse, 1.469367938527859385e-39, PT ;  /* 0x001000002100780b */ /* 0x040fe20003f0e200 */
[----:B------:R-:W-:Y:S01]  /*5350*/  BSSY.RECONVERGENT B3, `(.L_x_112) ;  /* 0x0000057000037945 */ /* 0x000fe20003800200 */
[----:B------:R-:W-:Y:S02]  /*5360*/  LOP3.LUT R28, R33, 0x800fffff, RZ, 0xc0, !PT ;  /* 0x800fffff211c7812 */ /* 0x000fe400078ec0ff */
[----:B------:R-:W-:Y:S02]  /*5370*/  FSETP.GEU.AND P2, PT, |R47|, 1.469367938527859385e-39, PT ;  /* 0x001000002f00780b */ /* 0x000fe40003f4e200 */
[----:B------:R-:W-:Y:S02]  /*5380*/  LOP3.LUT R29, R28, 0x3ff00000, RZ, 0xfc, !PT ;  /* 0x3ff000001c1d7812 */ /* 0x000fe400078efcff */
[----:B------:R-:W-:Y:S02]  /*5390*/  MOV R28, R32 ;  /* 0x00000020001c7202 */ /* 0x000fe40000000f00 */
[----:B------:R-:W-:-:S02]  /*53a0*/  MOV R54, 0x1 ;  /* 0x0000000100367802 */ /* 0x000fc40000000f00 */
[----:B------:R-:W-:Y:S01]  /*53b0*/  LOP3.LUT R63, R47, 0x7ff00000, RZ, 0xc0, !PT ;  /* 0x7ff000002f3f7812 */ /* 0x000fe200078ec0ff */
[----:B------:R-:W-:Y:S01]  /*53c0*/  @!P0 DMUL R28, R32, 8.98846567431157953865e+307 ;  /* 0x7fe00000201c8828 */ /* 0x000fe20000000000 */
[C---:B------:R-:W-:Y:S02]  /*53d0*/  LOP3.LUT R62, R33.reuse, 0x7ff00000, RZ, 0xc0, !PT ;  /* 0x7ff00000213e7812 */ /* 0x040fe400078ec0ff */
[----:B------:R-:W-:Y:S02]  /*53e0*/  MOV R35, 0x1ca00000 ;  /* 0x1ca0000000237802 */ /* 0x000fe40000000f00 */
[----:B------:R-:W-:Y:S01]  /*53f0*/  @!P2 LOP3.LUT R27, R33, 0x7ff00000, RZ, 0xc0, !PT ;  /* 0x7ff00000211ba812 */ /* 0x000fe200078ec0ff */
[----:B------:R-:W0:Y:S01]  /*5400*/  MUFU.RCP64H R55, R29 ;  /* 0x0000001d00377308 */ /* 0x000e220000001800 */
[C---:B------:R-:W-:Y:S02]  /*5410*/  ISETP.GE.U32.AND P1, PT, R63.reuse, R62, PT ;  /* 0x0000003e3f00720c */ /* 0x040fe40003f26070 */
[----:B------:R-:W-:-:S02]  /*5420*/  @!P2 ISETP.GE.U32.AND P3, PT, R63, R27, PT ;  /* 0x0000001b3f00a20c */ /* 0x000fc40003f66070 */
[----:B------:R-:W-:Y:S02]  /*5430*/  @!P2 MOV R60, RZ ;  /* 0x000000ff003ca202 */ /* 0x000fe40000000f00 */
[----:B------:R-:W-:Y:S02]  /*5440*/  @!P2 SEL R27, R35, 0x63400000, !P3 ;  /* 0x63400000231ba807 */ /* 0x000fe40005800000 */
[----:B------:R-:W-:Y:S02]  /*5450*/  MOV R58, R63 ;  /* 0x0000003f003a7202 */ /* 0x000fe40000000f00 */
[----:B------:R-:W-:-:S04]  /*5460*/  @!P2 LOP3.LUT R27, R27, 0x80000000, R47, 0xf8, !PT ;  /* 0x800000001b1ba812 */ /* 0x000fc800078ef82f */
[----:B------:R-:W-:Y:S01]  /*5470*/  @!P2 LOP3.LUT R61, R27, 0x100000, RZ, 0xfc, !PT ;  /* 0x001000001b3da812 */ /* 0x000fe200078efcff */
[----:B0-----:R-:W-:Y:S01]  /*5480*/  DFMA R48, R54, -R28, 1 ;  /* 0x3ff000003630742b */ /* 0x001fe2000000081c */
[----:B------:R-:W-:Y:S02]  /*5490*/  MOV R27, R62 ;  /* 0x0000003e001b7202 */ /* 0x000fe40000000f00 */
[----:B------:R-:W-:-:S04]  /*54a0*/  @!P0 LOP3.LUT R27, R29, 0x7ff00000, RZ, 0xc0, !PT ;  /* 0x7ff000001d1b8812 */ /* 0x000fc800078ec0ff */
[----:B------:R-:W-:Y:S01]  /*54b0*/  IADD3 R64, PT, PT, R27, -0x1, RZ ;  /* 0xffffffff1b407810 */ /* 0x000fe20007ffe0ff */
[----:B------:R-:W-:-:S08]  /*54c0*/  DFMA R48, R48, R48, R48 ;  /* 0x000000303030722b */ /* 0x000fd00000000030 */
[----:B------:R-:W-:Y:S01]  /*54d0*/  DFMA R54, R54, R48, R54 ;  /* 0x000000303636722b */ /* 0x000fe20000000036 */
[----:B------:R-:W-:Y:S02]  /*54e0*/  SEL R49, R35, 0x63400000, !P1 ;  /* 0x6340000023317807 */ /* 0x000fe40004800000 */
[----:B------:R-:W-:Y:S02]  /*54f0*/  MOV R48, R46 ;  /* 0x0000002e00307202 */ /* 0x000fe40000000f00 */
[----:B------:R-:W-:-:S03]  /*5500*/  LOP3.LUT R49, R49, 0x800fffff, R47, 0xf8, !PT ;  /* 0x800fffff31317812 */ /* 0x000fc600078ef82f */
[----:B------:R-:W-:-:S03]  /*5510*/  DFMA R56, R54, -R28, 1 ;  /* 0x3ff000003638742b */ /* 0x000fc6000000081c */
[----:B------:R-:W-:-:S05]  /*5520*/  @!P2 DFMA R48, R48, 2, -R60 ;  /* 0x400000003030a82b */ /* 0x000fca000000083c */
[----:B------:R-:W-:-:S05]  /*5530*/  DFMA R56, R54, R56, R54 ;  /* 0x000000383638722b */ /* 0x000fca0000000036 */
[----:B------:R-:W-:-:S03]  /*5540*/  @!P2 LOP3.LUT R58, R49, 0x7ff00000, RZ, 0xc0, !PT ;  /* 0x7ff00000313aa812 */ /* 0x000fc600078ec0ff */
[----:B------:R-:W-:Y:S01]  /*5550*/  DMUL R54, R56, R48 ;  /* 0x0000003038367228 */ /* 0x000fe20000000000 */
[----:B------:R-:W-:-:S04]  /*5560*/  IADD3 R62, PT, PT, R58, -0x1, RZ ;  /* 0xffffffff3a3e7810 */ /* 0x000fc80007ffe0ff */
[----:B------:R-:W-:-:S03]  /*5570*/  ISETP.GT.U32.AND P0, PT, R62, 0x7feffffe, PT ;  /* 0x7feffffe3e00780c */ /* 0x000fc60003f04070 */
[----:B------:R-:W-:Y:S01]  /*5580*/  DFMA R60, R54, -R28, R48 ;  /* 0x8000001c363c722b */ /* 0x000fe20000000030 */
[----:B------:R-:W-:-:S07]  /*5590*/  ISETP.GT.U32.OR P0, PT, R64, 0x7feffffe, P0 ;  /* 0x7feffffe4000780c */ /* 0x000fce0000704470 */
[----:B------:R-:W-:-:S06]  /*55a0*/  DFMA R60, R56, R60, R54 ;  /* 0x0000003c383c722b */ /* 0x000fcc0000000036 */
[----:B------:R-:W-:Y:S05]  /*55b0*/  @P0 BRA `(.L_x_113) ;  /* 0x00000000006c0947 */ /* 0x000fea0003800000 */
[----:B------:R-:W-:-:S04]  /*55c0*/  LOP3.LUT R46, R33, 0x7ff00000, RZ, 0xc0, !PT ;  /* 0x7ff00000212e7812 */ /* 0x000fc800078ec0ff */
[CC--:B------:R-:W-:Y:S02]  /*55d0*/  VIADDMNMX R27, R63.reuse, -R46.reuse, 0xb9600000, !PT ;  /* 0xb96000003f1b7446 */ /* 0x0c0fe4000780092e */
[----:B------:R-:W-:Y:S02]  /*55e0*/  ISETP.GE.U32.AND P0, PT, R63, R46, PT ;  /* 0x0000002e3f00720c */ /* 0x000fe40003f06070 */
[----:B------:R-:W-:Y:S02]  /*55f0*/  VIMNMX R27, PT, PT, R27, 0x46a00000, PT ;  /* 0x46a000001b1b7848 */ /* 0x000fe40003fe0100 */
[----:B------:R-:W-:-:S04]  /*5600*/  SEL R46, R35, 0x63400000, !P0 ;  /* 0x63400000232e7807 */ /* 0x000fc80004000000 */
[----:B------:R-:W-:Y:S02]  /*5610*/  IADD3 R27, PT, PT, -R46, R27, RZ ;  /* 0x0000001b2e1b7210 */ /* 0x000fe40007ffe1ff */
[----:B------:R-:W-:Y:S02]  /*5620*/  MOV R46, RZ ;  /* 0x000000ff002e7202 */ /* 0x000fe40000000f00 */
[----:B------:R-:W-:-:S06]  /*5630*/  IADD3 R47, PT, PT, R27, 0x7fe00000, RZ ;  /* 0x7fe000001b2f7810 */ /* 0x000fcc0007ffe0ff */
[----:B------:R-:W-:-:S10]  /*5640*/  DMUL R54, R60, R46 ;  /* 0x0000002e3c367228 */ /* 0x000fd40000000000 */
[----:B------:R-:W-:-:S13]  /*5650*/  FSETP.GTU.AND P0, PT, |R55|, 1.469367938527859385e-39, PT ;  /* 0x001000003700780b */ /* 0x000fda0003f0c200 */
[----:B------:R-:W-:Y:S05]  /*5660*/  @P0 BRA `(.L_x_114) ;  /* 0x0000000000940947 */ /* 0x000fea0003800000 */
[----:B------:R-:W-:Y:S01]  /*5670*/  DFMA R28, R60, -R28, R48 ;  /* 0x8000001c3c1c722b */ /* 0x000fe20000000030 */
[----:B------:R-:W-:-:S09]  /*5680*/  MOV R46, RZ ;  /* 0x000000ff002e7202 */ /* 0x000fd20000000f00 */
[C---:B------:R-:W-:Y:S02]  /*5690*/  FSETP.NEU.AND P0, PT, R29.reuse, RZ, PT ;  /* 0x000000ff1d00720b */ /* 0x040fe40003f0d000 */
[----:B------:R-:W-:-:S04]  /*56a0*/  LOP3.LUT R33, R29, 0x80000000, R33, 0x48, !PT ;  /* 0x800000001d217812 */ /* 0x000fc800078e4821 */
[----:B------:R-:W-:-:S07]  /*56b0*/  LOP3.LUT R47, R33, R47, RZ, 0xfc, !PT ;  /* 0x0000002f212f7212 */ /* 0x000fce00078efcff */
[----:B------:R-:W-:Y:S05]  /*56c0*/  @!P0 BRA `(.L_x_114) ;  /* 0x00000000007c8947 */ /* 0x000fea0003800000 */
[C---:B------:R-:W-:Y:S01]  /*56d0*/  IADD3 R29, PT, PT, -R27.reuse, RZ, RZ ;  /* 0x000000ff1b1d7210 */ /* 0x040fe20007ffe1ff */
[----:B------:R-:W-:Y:S01]  /*56e0*/  DMUL.RP R46, R60, R46 ;  /* 0x0000002e3c2e7228 */ /* 0x000fe20000008000 */
[----:B------:R-:W-:Y:S02]  /*56f0*/  MOV R28, RZ ;  /* 0x000000ff001c7202 */ /* 0x000fe40000000f00 */
[----:B------:R-:W-:-:S04]  /*5700*/  IADD3 R27, PT, PT, -R27, -0x43300000, RZ ;  /* 0xbcd000001b1b7810 */ /* 0x000fc80007ffe1ff */
[----:B------:R-:W-:-:S03]  /*5710*/  DFMA R28, R54, -R28, R60 ;  /* 0x8000001c361c722b */ /* 0x000fc6000000003c */
[----:B------:R-:W-:-:S07]  /*5720*/  LOP3.LUT R33, R47, R33, RZ, 0x3c, !PT ;  /* 0x000000212f217212 */ /* 0x000fce00078e3cff */
[----:B------:R-:W-:-:S04]  /*5730*/  FSETP.NEU.AND P0, PT, |R29|, R27, PT ;  /* 0x0000001b1d00720b */ /* 0x000fc80003f0d200 */
[----:B------:R-:W-:Y:S02]  /*5740*/  FSEL R54, R46, R54, !P0 ;  /* 0x000000362e367208 */ /* 0x000fe40004000000 */
[----:B------:R-:W-:Y:S01]  /*5750*/  FSEL R55, R33, R55, !P0 ;  /* 0x0000003721377208 */ /* 0x000fe20004000000 */
[----:B------:R-:W-:Y:S06]  /*5760*/  BRA `(.L_x_114) ;  /* 0x0000000000547947 */ /* 0x000fec0003800000 */
.L_x_113:
[----:B------:R-:W-:-:S14]  /*5770*/  DSETP.NAN.AND P0, PT, R46, R46, PT ;  /* 0x0000002e2e00722a */ /* 0x000fdc0003f08000 */
[----:B------:R-:W-:Y:S05]  /*5780*/  @P0 BRA `(.L_x_115) ;  /* 0x0000000000440947 */ /* 0x000fea0003800000 */
[----:B------:R-:W-:-:S14]  /*5790*/  DSETP.NAN.AND P0, PT, R32, R32, PT ;  /* 0x000000202000722a */ /* 0x000fdc0003f08000 */
[----:B------:R-:W-:Y:S05]  /*57a0*/  @P0 BRA `(.L_x_116) ;  /* 0x0000000000300947 */ /* 0x000fea0003800000 */
[----:B------:R-:W-:Y:S02]  /*57b0*/  ISETP.NE.AND P0, PT, R58, R27, PT ;  /* 0x0000001b3a00720c */ /* 0x000fe40003f05270 */
[----:B------:R-:W-:Y:S02]  /*57c0*/  MOV R54, 0x0 ;  /* 0x0000000000367802 */ /* 0x000fe40000000f00 */
[----:B------:R-:W-:-:S09]  /*57d0*/  MOV R55, 0xfff80000 ;  /* 0xfff8000000377802 */ /* 0x000fd20000000f00 */
[----:B------:R-:W-:Y:S05]  /*57e0*/  @!P0 BRA `(.L_x_114) ;  /* 0x0000000000348947 */ /* 0x000fea0003800000 */
[----:B------:R-:W-:Y:S02]  /*57f0*/  ISETP.NE.AND P0, PT, R58, 0x7ff00000, PT ;  /* 0x7ff000003a00780c */ /* 0x000fe40003f05270 */
[----:B------:R-:W-:Y:S02]  /*5800*/  LOP3.LUT R55, R47, 0x80000000, R33, 0x48, !PT ;  /* 0x800000002f377812 */ /* 0x000fe400078e4821 */
[----:B------:R-:W-:-:S13]  /*5810*/  ISETP.EQ.OR P0, PT, R27, RZ, !P0 ;  /* 0x000000ff1b00720c */ /* 0x000fda0004702670 */
[----:B------:R-:W-:Y:S02]  /*5820*/  @P0 LOP3.LUT R27, R55, 0x7ff00000, RZ, 0xfc, !PT ;  /* 0x7ff00000371b0812 */ /* 0x000fe400078efcff */
[----:B------:R-:W-:Y:S02]  /*5830*/  @!P0 MOV R54, RZ ;  /* 0x000000ff00368202 */ /* 0x000fe40000000f00 */
[----:B------:R-:W-:Y:S02]  /*5840*/  @P0 MOV R54, RZ ;  /* 0x000000ff00360202 */ /* 0x000fe40000000f00 */
[----:B------:R-:W-:Y:S01]  /*5850*/  @P0 MOV R55, R27 ;  /* 0x0000001b00370202 */ /* 0x000fe20000000f00 */
[----:B------:R-:W-:Y:S06]  /*5860*/  BRA `(.L_x_114) ;  /* 0x0000000000147947 */ /* 0x000fec0003800000 */
.L_x_116:
[----:B------:R-:W-:Y:S02]  /*5870*/  LOP3.LUT R55, R33, 0x80000, RZ, 0xfc, !PT ;  /* 0x0008000021377812 */ /* 0x000fe400078efcff */
[----:B------:R-:W-:Y:S01]  /*5880*/  MOV R54, R32 ;  /* 0x0000002000367202 */ /* 0x000fe20000000f00 */
[----:B------:R-:W-:Y:S06]  /*5890*/  BRA `(.L_x_114) ;  /* 0x0000000000087947 */ /* 0x000fec0003800000 */
.L_x_115:
[----:B------:R-:W-:Y:S02]  /*58a0*/  LOP3.LUT R55, R47, 0x80000, RZ, 0xfc, !PT ;  /* 0x000800002f377812 */ /* 0x000fe400078efcff */
[----:B------:R-:W-:-:S07]  /*58b0*/  MOV R54, R46 ;  /* 0x0000002e00367202 */ /* 0x000fce0000000f00 */
.L_x_114:
[----:B------:R-:W-:Y:S05]  /*58c0*/  BSYNC.RECONVERGENT B3 ;  /* 0x0000000000037941 */ /* 0x000fea0003800200 */
.L_x_112:
[----:B------:R-:W-:Y:S01]  /*58d0*/  HFMA2 R29, -RZ, RZ, 0, 0 ;  /* 0x00000000ff1d7431 */ /* 0x000fe200000001ff */
[----:B------:R-:W-:Y:S02]  /*58e0*/  MOV R28, R4 ;  /* 0x00000004001c7202 */ /* 0x000fe40000000f00 */
[----:B------:R-:W-:Y:S02]  /*58f0*/  MOV R32, R54 ;  /* 0x0000003600207202 */ /* 0x000fe40000000f00 */
[----:B------:R-:W-:Y:S01]  /*5900*/  MOV R33, R55 ;  /* 0x0000003700217202 */ /* 0x000fe20000000f00 */
[----:B------:R-:W-:Y:S06]  /*5910*/  RET.REL.NODEC R28 `(_Z12path_tracingP3Vec) ;  /* 0xffffffa41cb87950 */ /* 0x000fec0003c3ffff */
        .weak           $__internal_2_$__cuda_sm20_rcp_rn_f32_slowpath
        .type           $__internal_2_$__cuda_sm20_rcp_rn_f32_slowpath,@function
        .size           $__internal_2_$__cuda_sm20_rcp_rn_f32_slowpath,($__internal_3_$__cuda_sm20_sqrt_rn_f32_slowpath - $__internal_2_$__cuda_sm20_rcp_rn_f32_slowpath)
$__internal_2_$__cuda_sm20_rcp_rn_f32_slowpath:
[----:B------:R-:W-:Y:S01]  /*5920*/  SHF.L.U32 R65, R4, 0x1, RZ ;  /* 0x0000000104417819 */ /* 0x000fe200000006ff */
[----:B------:R-:W-:Y:S03]  /*5930*/  BSSY.RECONVERGENT B1, `(.L_x_117) ;  /* 0x0000030000017945 */ /* 0x000fe60003800200 */
[----:B------:R-:W-:-:S04]  /*5940*/  SHF.R.U32.HI R65, RZ, 0x18, R65 ;  /* 0x00000018ff417819 */ /* 0x000fc80000011641 */
[----:B------:R-:W-:-:S13]  /*5950*/  ISETP.NE.U32.AND P1, PT, R65, RZ, PT ;  /* 0x000000ff4100720c */ /* 0x000fda0003f25070 */
[----:B------:R-:W-:Y:S05]  /*5960*/  @P1 BRA `(.L_x_118) ;  /* 0x0000000000281947 */ /* 0x000fea0003800000 */
[----:B------:R-:W-:-:S04]  /*5970*/  SHF.L.U32 R65, R4, 0x1, RZ ;  /* 0x0000000104417819 */ /* 0x000fc800000006ff */
[----:B------:R-:W-:-:S13]  /*5980*/  ISETP.NE.AND P1, PT, R65, RZ, PT ;  /* 0x000000ff4100720c */ /* 0x000fda0003f25270 */
[----:B------:R-:W-:Y:S01]  /*5990*/  @P1 FFMA R68, R4, 1.84467440737095516160e+19, RZ ;  /* 0x5f80000004441823 */ /* 0x000fe200000000ff */
[----:B------:R-:W-:Y:S08]  /*59a0*/  @!P1 MUFU.RCP R67, R4 ;  /* 0x0000000400439308 */ /* 0x000ff00000001000 */
[----:B------:R-:W0:Y:S02]  /*59b0*/  @P1 MUFU.RCP R65, R68 ;  /* 0x0000004400411308 */ /* 0x000e240000001000 */
[----:B0-----:R-:W-:-:S04]  /*59c0*/  @P1 FFMA R69, R68, R65, -1 ;  /* 0xbf80000044451423 */ /* 0x001fc80000000041 */
[----:B------:R-:W-:-:S04]  /*59d0*/  @P1 FADD.FTZ R70, -R69, -RZ ;  /* 0x800000ff45461221 */ /* 0x000fc80000010100 */
[----:B------:R-:W-:-:S04]  /*59e0*/  @P1 FFMA R70, R65, R70, R65 ;  /* 0x0000004641461223 */ /* 0x000fc80000000041 */
[----:B------:R-:W-:Y:S01]  /*59f0*/  @P1 FFMA R67, R70, 1.84467440737095516160e+19, RZ ;  /* 0x5f80000046431823 */ /* 0x000fe200000000ff */
[----:B------:R-:W-:Y:S06]  /*5a00*/  BRA `(.L_x_119) ;  /* 0x0000000000887947 */ /* 0x000fec0003800000 */
.L_x_118:
[----:B------:R-:W-:-:S04]  /*5a10*/  IADD3 R67, PT, PT, R65, -0xfd, RZ ;  /* 0xffffff0341437810 */ /* 0x000fc80007ffe0ff */
[----:B------:R-:W-:-:S13]  /*5a20*/  ISETP.GT.U32.AND P1, PT, R67, 0x1, PT ;  /* 0x000000014300780c */ /* 0x000fda0003f24070 */
[----:B------:R-:W-:Y:S05]  /*5a30*/  @P1 BRA `(.L_x_120) ;  /* 0x0000000000781947 */ /* 0x000fea0003800000 */
[----:B------:R-:W-:Y:S02]  /*5a40*/  LOP3.LUT R78, R4, 0x7fffff, RZ, 0xc0, !PT ;  /* 0x007fffff044e7812 */ /* 0x000fe400078ec0ff */
[----:B------:R-:W-:Y:S02]  /*5a50*/  MOV R70, 0x3 ;  /* 0x0000000300467802 */ /* 0x000fe40000000f00 */
[----:B------:R-:W-:Y:S02]  /*5a60*/  LOP3.LUT R78, R78, 0x3f800000, RZ, 0xfc, !PT ;  /* 0x3f8000004e4e7812 */ /* 0x000fe400078efcff */
[----:B------:R-:W-:Y:S02]  /*5a70*/  SHF.L.U32 R70, R70, R67, RZ ;  /* 0x0000004346467219 */ /* 0x000fe400000006ff */
[----:B------:R-:W0:Y:S02]  /*5a80*/  MUFU.RCP R69, R78 ;  /* 0x0000004e00457308 */ /* 0x000e240000001000 */
[----:B0-----:R-:W-:-:S04]  /*5a90*/  FFMA R76, R78, R69, -1 ;  /* 0xbf8000004e4c7423 */ /* 0x001fc80000000045 */
[----:B------:R-:W-:-:S04]  /*5aa0*/  FADD.FTZ R76, -R76, -RZ ;  /* 0x800000ff4c4c7221 */ /* 0x000fc80000010100 */
[CCC-:B------:R-:W-:Y:S01]  /*5ab0*/  FFMA.RM R68, R69.reuse, R76.reuse, R69.reuse ;  /* 0x0000004c45447223 */ /* 0x1c0fe20000004045 */
[----:B------:R-:W-:-:S04]  /*5ac0*/  FFMA.RP R69, R69, R76, R69 ;  /* 0x0000004c45457223 */ /* 0x000fc80000008045 */
[C---:B------:R-:W-:Y:S02]  /*5ad0*/  LOP3.LUT R71, R68.reuse, 0x7fffff, RZ, 0xc0, !PT ;  /* 0x007fffff44477812 */ /* 0x040fe400078ec0ff */
[----:B------:R-:W-:Y:S02]  /*5ae0*/  FSETP.NEU.FTZ.AND P1, PT, R68, R69, PT ;  /* 0x000000454400720b */ /* 0x000fe40003f3d000 */
[----:B------:R-:W-:Y:S02]  /*5af0*/  LOP3.LUT R71, R71, 0x800000, RZ, 0xfc, !PT ;  /* 0x0080000047477812 */ /* 0x000fe400078efcff */
[----:B------:R-:W-:Y:S02]  /*5b00*/  SEL R68, RZ, 0xffffffff, !P1 ;  /* 0xffffffffff447807 */ /* 0x000fe40004800000 */
[----:B------:R-:W-:Y:S02]  /*5b10*/  LOP3.LUT R70, R70, R71, RZ, 0xc0, !PT ;  /* 0x0000004746467212 */ /* 0x000fe400078ec0ff */
[----:B------:R-:W-:-:S02]  /*5b20*/  IADD3 R68, PT, PT, -R68, RZ, RZ ;  /* 0x000000ff44447210 */ /* 0x000fc40007ffe1ff */
[-C--:B------:R-:W-:Y:S02]  /*5b30*/  SHF.R.U32.HI R70, RZ, R67.reuse, R70 ;  /* 0x00000043ff467219 */ /* 0x080fe40000011646 */
[----:B------:R-:W-:Y:S02]  /*5b40*/  LOP3.LUT P1, RZ, R68, R67, R71, 0xf8, !PT ;  /* 0x0000004344ff7212 */ /* 0x000fe4000782f847 */
[C---:B------:R-:W-:Y:S02]  /*5b50*/  LOP3.LUT P2, RZ, R70.reuse, 0x1, RZ, 0xc0, !PT ;  /* 0x0000000146ff7812 */ /* 0x040fe4000784c0ff */
[----:B------:R-:W-:Y:S02]  /*5b60*/  LOP3.LUT P3, RZ, R70, 0x2, RZ, 0xc0, !PT ;  /* 0x0000000246ff7812 */ /* 0x000fe4000786c0ff */
[----:B------:R-:W-:Y:S02]  /*5b70*/  IADD3 R68, PT, PT, R65, -0xfc, RZ ;  /* 0xffffff0441447810 */ /* 0x000fe40007ffe0ff */
[----:B------:R-:W-:-:S02]  /*5b80*/  PLOP3.LUT P1, PT, P2, P1, P3, 0xe0, 0x0 ;  /* 0x000000000000781c */ /* 0x000fc40001723c30 */
[----:B------:R-:W-:Y:S02]  /*5b90*/  LOP3.LUT P2, RZ, R4, 0x7fffff, RZ, 0xc0, !PT ;  /* 0x007fffff04ff7812 */ /* 0x000fe4000784c0ff */
[----:B------:R-:W-:-:S04]  /*5ba0*/  SEL R67, RZ, 0x1, !P1 ;  /* 0x00000001ff437807 */ /* 0x000fc80004800000 */
[----:B------:R-:W-:-:S04]  /*5bb0*/  IADD3 R67, PT, PT, -R67, RZ, RZ ;  /* 0x000000ff43437210 */ /* 0x000fc80007ffe1ff */
[----:B------:R-:W-:Y:S02]  /*5bc0*/  ISETP.GE.AND P1, PT, R67, RZ, PT ;  /* 0x000000ff4300720c */ /* 0x000fe40003f26270 */
[----:B------:R-:W-:-:S11]  /*5bd0*/  SHF.R.U32.HI R67, RZ, R68, R71 ;  /* 0x00000044ff437219 */ /* 0x000fd60000011647 */
[----:B------:R-:W-:-:S04]  /*5be0*/  @!P1 IADD3 R67, PT, PT, R67, 0x1, RZ ;  /* 0x0000000143439810 */ /* 0x000fc80007ffe0ff */
[----:B------:R-:W-:-:S04]  /*5bf0*/  @!P2 SHF.L.U32 R67, R67, 0x1, RZ ;  /* 0x000000014343a819 */ /* 0x000fc800000006ff */
[----:B------:R-:W-:Y:S01]  /*5c00*/  LOP3.LUT R67, R67, 0x80000000, R4, 0xf8, !PT ;  /* 0x8000000043437812 */ /* 0x000fe200078ef804 */
[----:B------:R-:W-:Y:S06]  /*5c10*/  BRA `(.L_x_119) ;  /* 0x0000000000047947 */ /* 0x000fec0003800000 */
.L_x_120:
[----:B------:R0:W1:Y:S02]  /*5c20*/  MUFU.RCP R67, R4 ;  /* 0x0000000400437308 */ /* 0x0000640000001000 */
.L_x_119:
[----:B------:R-:W-:Y:S05]  /*5c30*/  BSYNC.RECONVERGENT B1 ;  /* 0x0000000000017941 */ /* 0x000fea0003800200 */
.L_x_117:
[----:B------:R-:W-:Y:S01]  /*5c40*/  HFMA2 R69, -RZ, RZ, 0, 0 ;  /* 0x00000000ff457431 */ /* 0x000fe200000001ff */
[----:B------:R-:W-:-:S04]  /*5c50*/  MOV R68, R66 ;  /* 0x0000004200447202 */ /* 0x000fc80000000f00 */
[----:B01----:R-:W-:Y:S05]  /*5c60*/  RET.REL.NODEC R68 `(_Z12path_tracingP3Vec) ;  /* 0xffffffa044e47950 */ /* 0x003fea0003c3ffff */
        .weak           $__internal_3_$__cuda_sm20_sqrt_rn_f32_slowpath
        .type           $__internal_3_$__cuda_sm20_sqrt_rn_f32_slowpath,@function
        .size           $__internal_3_$__cuda_sm20_sqrt_rn_f32_slowpath,(.L_x_127 - $__internal_3_$__cuda_sm20_sqrt_rn_f32_slowpath)
$__internal_3_$__cuda_sm20_sqrt_rn_f32_slowpath:
[----:B------:R-:W-:-:S13]  /*5c70*/  LOP3.LUT P1, RZ, R63, 0x7fffffff, RZ, 0xc0, !PT ;  /* 0x7fffffff3fff7812 */ /* 0x000fda000782c0ff */
[----:B------:R-:W-:Y:S01]  /*5c80*/  @!P1 MOV R69, R63 ;  /* 0x0000003f00459202 */ /* 0x000fe20000000f00 */
[----:B------:R-:W-:Y:S06]  /*5c90*/  @!P1 BRA `(.L_x_121) ;  /* 0x0000000000409947 */ /* 0x000fec0003800000 */
[----:B------:R-:W-:-:S13]  /*5ca0*/  FSETP.GEU.FTZ.AND P1, PT, R63, RZ, PT ;  /* 0x000000ff3f00720b */ /* 0x000fda0003f3e000 */
[----:B------:R-:W-:Y:S01]  /*5cb0*/  @!P1 MOV R69, 0x7fffffff ;  /* 0x7fffffff00459802 */ /* 0x000fe20000000f00 */
[----:B------:R-:W-:Y:S06]  /*5cc0*/  @!P1 BRA `(.L_x_121) ;  /* 0x0000000000349947 */ /* 0x000fec0003800000 */
[----:B------:R-:W-:-:S13]  /*5cd0*/  FSETP.GTU.FTZ.AND P1, PT, |R63|, +INF , PT ;  /* 0x7f8000003f00780b */ /* 0x000fda0003f3c200 */
[----:B------:R-:W-:Y:S01]  /*5ce0*/  @P1 FADD.FTZ R69, R63, 1 ;  /* 0x3f8000003f451421 */ /* 0x000fe20000010000 */
[----:B------:R-:W-:Y:S06]  /*5cf0*/  @P1 BRA `(.L_x_121) ;  /* 0x0000000000281947 */ /* 0x000fec0003800000 */
[----:B------:R-:W-:-:S13]  /*5d00*/  FSETP.NEU.FTZ.AND P1, PT, |R63|, +INF , PT ;  /* 0x7f8000003f00780b */ /* 0x000fda0003f3d200 */
[----:B------:R-:W-:Y:S01]  /*5d10*/  @P1 FFMA R68, R63, 1.84467440737095516160e+19, RZ ;  /* 0x5f8000003f441823 */ /* 0x000fe200000000ff */
[----:B------:R-:W-:-:S03]  /*5d20*/  @!P1 MOV R69, R63 ;  /* 0x0000003f00459202 */ /* 0x000fc60000000f00 */
[----:B------:R-:W0:Y:S02]  /*5d30*/  @P1 MUFU.RSQ R65, R68 ;  /* 0x0000004400411308 */ /* 0x000e240000001400 */
[----:B0-----:R-:W-:Y:S01]  /*5d40*/  @P1 FMUL.FTZ R67, R68, R65 ;  /* 0x0000004144431220 */ /* 0x001fe20000410000 */
[----:B------:R-:W-:-:S03]  /*5d50*/  @P1 FMUL.FTZ R65, R65, 0.5 ;  /* 0x3f00000041411820 */ /* 0x000fc60000410000 */
[----:B------:R-:W-:-:S04]  /*5d60*/  @P1 FADD.FTZ R66, -R67, -RZ ;  /* 0x800000ff43421221 */ /* 0x000fc80000010100 */
[----:B------:R-:W-:-:S04]  /*5d70*/  @P1 FFMA R66, R67, R66, R68 ;  /* 0x0000004243421223 */ /* 0x000fc80000000044 */
[----:B------:R-:W-:-:S04]  /*5d80*/  @P1 FFMA R65, R66, R65, R67 ;  /* 0x0000004142411223 */ /* 0x000fc80000000043 */
[----:B------:R-:W-:-:S07]  /*5d90*/  @P1 FMUL.FTZ R69, R65, 2.3283064365386962891e-10 ;  /* 0x2f80000041451820 */ /* 0x000fce0000410000 */
.L_x_121:
[----:B------:R-:W-:Y:S01]  /*5da0*/  HFMA2 R67, -RZ, RZ, 0, 0 ;  /* 0x00000000ff437431 */ /* 0x000fe200000001ff */
[----:B------:R-:W-:-:S04]  /*5db0*/  MOV R66, R4 ;  /* 0x0000000400427202 */ /* 0x000fc80000000f00 */
[----:B------:R-:W-:Y:S05]  /*5dc0*/  RET.REL.NODEC R66 `(_Z12path_tracingP3Vec) ;  /* 0xffffffa0428c7950 */ /* 0x000fea0003c3ffff */
.L_x_122:
[----:B------:R-:W-:-:S00]  /*5dd0*/  BRA `(.L_x_122) ;  /* 0xfffffffc00fc7947 */ /* 0x000fc0000383ffff */
[----:B------:R-:W-:-:S00]  /*5de0*/  NOP ;  /* 0x0000000000007918 */ /* 0x000fc00000000000 */
        /* <DEDUP_REMOVED lines=9> */
.L_x_127:


//--------------------- .text._Z9init_randP17curandStateXORWOWj --------------------------
	.section	.text._Z9init_randP17curandStateXORWOWj,"ax",@progbits
	.align	128
        .global         _Z9init_randP17curandStateXORWOWj
        .type           _Z9init_randP17curandStateXORWOWj,@function
        .size           _Z9init_randP17curandStateXORWOWj,(.L_x_129 - _Z9init_randP17curandStateXORWOWj)
        .other          _Z9init_randP17curandStateXORWOWj,@"STO_CUDA_ENTRY STV_DEFAULT"
_Z9init_randP17curandStateXORWOWj:
.text._Z9init_randP17curandStateXORWOWj:
[----:B------:R-:W-:Y:S01]  /*0000*/  LDC R1, c[0x0][0x37c] ;  /* 0x0000df00ff017b82 */ /* 0x000fe20000000800 */
[----:B------:R-:W0:Y:S07]  /*0010*/  S2R R3, SR_TID.X ;  /* 0x0000000000037919 */ /* 0x000e2e0000002100 */
[----:B------:R-:W0:Y:S01]  /*0020*/  S2UR UR4, SR_CTAID.X ;  /* 0x00000000000479c3 */ /* 0x000e220000002500 */
[----:B------:R-:W1:Y:S01]  /*0030*/  LDCU UR6, c[0x3][0x1df8] ;  /* 0x00c3bf00ff0677ac */ /* 0x000e620008000800 */
[----:B------:R-:W-:Y:S01]  /*0040*/  HFMA2 R9, -RZ, RZ, -38016, 0.02740478515625 ;  /* 0xf8a42704ff097431 */ /* 0x000fe200000001ff */
[----:B------:R-:W2:Y:S01]  /*0050*/  S2R R5, SR_TID.Y ;  /* 0x0000000000057919 */ /* 0x000ea20000002200 */
[----:B------:R-:W-:-:S04]  /*0060*/  IMAD.MOV.U32 R6, RZ, RZ, -0x23270784 ;  /* 0xdcd8f87cff067424 */ /* 0x000fc800078e00ff */
[----:B------:R-:W0:Y:S08]  /*0070*/  LDC R0, c[0x0][0x360] ;  /* 0x0000d800ff007b82 */ /* 0x000e300000000800 */
[----:B------:R-:W2:Y:S08]  /*0080*/  S2UR UR5, SR_CTAID.Y ;  /* 0x00000000000579c3 */ /* 0x000eb00000002600 */
[----:B------:R-:W2:Y:S01]  /*0090*/  LDC R2, c[0x0][0x364] ;  /* 0x0000d900ff027b82 */ /* 0x000ea20000000800 */
[----:B0-----:R-:W-:Y:S01]  /*00a0*/  IMAD R0, R0, UR4, R3 ;  /* 0x0000000400007c24 */ /* 0x001fe2000f8e0203 */
[----:B------:R-:W0:Y:S01]  /*00b0*/  LDCU UR4, c[0x0][0x388] ;  /* 0x00007100ff0477ac */ /* 0x000e220008000800 */
[----:B--2---:R-:W-:-:S04]  /*00c0*/  IMAD R3, R2, UR5, R5 ;  /* 0x0000000502037c24 */ /* 0x004fc8000f8e0205 */
[----:B-1----:R-:W-:-:S05]  /*00d0*/  IMAD R5, R3, UR6, R0 ;  /* 0x0000000603057c24 */ /* 0x002fca000f8e0200 */
[----:B------:R-:W-:-:S04]  /*00e0*/  SHF.R.U32.HI R0, RZ, 0x10, R5 ;  /* 0x00000010ff007819 */ /* 0x000fc80000011605 */
[----:B------:R-:W-:-:S05]  /*00f0*/  LOP3.LUT R0, R5, R0, RZ, 0x3c, !PT ;  /* 0x0000000005007212 */ /* 0x000fca00078e3cff */
[C---:B------:R-:W-:Y:S01]  /*0100*/  IMAD.SHL.U32 R2, R0.reuse, 0x8, RZ ;  /* 0x0000000800027824 */ /* 0x040fe200078e00ff */
[----:B------:R-:W-:-:S04]  /*0110*/  LOP3.LUT R0, R0, 0x3d, RZ, 0x3c, !PT ;  /* 0x0000003d00007812 */ /* 0x000fc800078e3cff */
[----:B------:R-:W-:-:S05]  /*0120*/  LOP3.LUT R3, R2, 0x1e8, RZ, 0x3c, !PT ;  /* 0x000001e802037812 */ /* 0x000fca00078e3cff */
[----:B------:R-:W-:-:S05]  /*0130*/  IMAD.IADD R0, R0, 0x1, R3 ;  /* 0x0000000100007824 */ /* 0x000fca00078e0203 */
[----:B------:R-:W-:-:S04]  /*0140*/  SHF.R.U32.HI R3, RZ, 0x4, R0 ;  /* 0x00000004ff037819 */ /* 0x000fc80000011600 */
[----:B------:R-:W-:-:S05]  /*0150*/  LOP3.LUT R3, R3, R0, RZ, 0x3c, !PT ;  /* 0x0000000003037212 */ /* 0x000fca00078e3cff */
[----:B------:R-:W-:Y:S02]  /*0160*/  IMAD R0, R3, 0x27d4eb2d, RZ ;  /* 0x27d4eb2d03007824 */ /* 0x000fe400078e02ff */
[----:B------:R-:W1:Y:S03]  /*0170*/  LDC.64 R2, c[0x0][0x380] ;  /* 0x0000e000ff027b82 */ /* 0x000e660000000a00 */
[----:B------:R-:W-:-:S04]  /*0180*/  SHF.R.U32.HI R7, RZ, 0xf, R0 ;  /* 0x0000000fff077819 */ /* 0x000fc80000011600 */
[----:B------:R-:W-:-:S04]  /*0190*/  LOP3.LUT R7, R7, R0, RZ, 0x3c, !PT ;  /* 0x0000000007077212 */ /* 0x000fc800078e3cff */
[----:B0-----:R-:W-:Y:S01]  /*01a0*/  IADD3 R7, PT, PT, R7, UR4, RZ ;  /* 0x0000000407077c10 */ /* 0x001fe2000fffe0ff */
[----:B------:R-:W0:Y:S03]  /*01b0*/  LDCU.64 UR4, c[0x0][0x358] ;  /* 0x00006b00ff0477ac */ /* 0x000e260008000a00 */
[----:B------:R-:W-:-:S05]  /*01c0*/  LOP3.LUT R7, R7, 0xaad26b49, RZ, 0x3c, !PT ;  /* 0xaad26b4907077812 */ /* 0x000fca00078e3cff */
[----:B------:R-:W-:Y:S02]  /*01d0*/  IMAD R7, R7, 0x4182bed5, RZ ;  /* 0x4182bed507077824 */ /* 0x000fe400078e02ff */
[----:B-1----:R-:W-:-:S03]  /*01e0*/  IMAD.WIDE R2, R5, 0x30, R2 ;  /* 0x0000003005027825 */ /* 0x002fc600078e0202 */
[C---:B------:R-:W-:Y:S01]  /*01f0*/  LOP3.LUT R8, R7.reuse, 0x159a55e5, RZ, 0x3c, !PT ;  /* 0x159a55e507087812 */ /* 0x040fe200078e3cff */
[C---:B------:R-:W-:Y:S02]  /*0200*/  VIADD R4, R7.reuse, 0xd9f6dc18 ;  /* 0xd9f6dc1807047836 */ /* 0x040fe40000000000 */
[C---:B------:R-:W-:Y:S01]  /*0210*/  VIADD R5, R7.reuse, 0x75bcd15 ;  /* 0x075bcd1507057836 */ /* 0x040fe20000000000 */
[----:B------:R-:W-:Y:S01]  /*0220*/  IADD3 R7, PT, PT, R7, 0x583f19, RZ ;  /* 0x00583f1907077810 */ /* 0x000fe20007ffe0ff */
[----:B0-----:R-:W-:Y:S04]  /*0230*/  STG.E.64 desc[UR4][R2.64+0x8], R8 ;  /* 0x0000080802007986 */ /* 0x001fe8000c101b04 */
[----:B------:R-:W-:Y:S04]  /*0240*/  STG.E.64 desc[UR4][R2.64], R4 ;  /* 0x0000000402007986 */ /* 0x000fe8000c101b04 */
[----:B------:R-:W-:Y:S04]  /*0250*/  STG.E.64 desc[UR4][R2.64+0x18], RZ ;  /* 0x000018ff02007986 */ /* 0x000fe8000c101b04 */
[----:B------:R-:W-:Y:S04]  /*0260*/  STG.E desc[UR4][R2.64+0x20], RZ ;  /* 0x000020ff02007986 */ /* 0x000fe8000c101904 */
[----:B------:R-:W-:Y:S04]  /*0270*/  STG.E.64 desc[UR4][R2.64+0x28], RZ ;  /* 0x000028ff02007986 */ /* 0x000fe8000c101b04 */
[----:B------:R-:W-:Y:S01]  /*0280*/  STG.E.64 desc[UR4][R2.64+0x10], R6 ;  /* 0x0000100602007986 */ /* 0x000fe2000c101b04 */
[----:B------:R-:W-:Y:S05]  /*0290*/  EXIT ;  /* 0x000000000000794d */ /* 0x000fea0003800000 */
.L_x_123:
        /* <DEDUP_REMOVED lines=14> */
.L_x_129:


//--------------------- .nv.global.init           --------------------------
	.section	.nv.global.init,"aw",@progbits
	.align	4
.nv.global.init:
	.type		mrg32k3aM1SubSeq,@object
	.size		mrg32k3aM1SubSeq,(mrg32k3aM2SubSeq - mrg32k3aM1SubSeq)
mrg32k3aM1SubSeq:
        /*0000*/ 	.byte	0x0b, 0xcc, 0xee, 0x04, 0x73, 0x29, 0x8b, 0x6f, 0xf6, 0x53, 0x03, 0xf6, 0x23, 0xf6, 0xea, 0xda
        /* <DEDUP_REMOVED lines=125> */
	.type		mrg32k3aM2SubSeq,@object
	.size		mrg32k3aM2SubSeq,(mrg32k3aM1 - mrg32k3aM2SubSeq)
mrg32k3aM2SubSeq:
        /* <DEDUP_REMOVED lines=126> */
	.type		mrg32k3aM1,@object
	.size		mrg32k3aM1,(mrg32k3aM1Seq - mrg32k3aM1)
mrg32k3aM1:
        /* <DEDUP_REMOVED lines=144> */
	.type		mrg32k3aM1Seq,@object
	.size		mrg32k3aM1Seq,(mrg32k3aM2 - mrg32k3aM1Seq)
mrg32k3aM1Seq:
        /* <DEDUP_REMOVED lines=144> */
	.type		mrg32k3aM2,@object
	.size		mrg32k3aM2,(mrg32k3aM2Seq - mrg32k3aM2)
mrg32k3aM2:
        /* <DEDUP_REMOVED lines=144> */
	.type		mrg32k3aM2Seq,@object
	.size		mrg32k3aM2Seq,(precalc_xorwow_matrix - mrg32k3aM2Seq)
mrg32k3aM2Seq:
        /* <DEDUP_REMOVED lines=144> */
	.type		precalc_xorwow_matrix,@object
	.size		precalc_xorwow_matrix,(precalc_xorwow_offset_matrix - precalc_xorwow_matrix)
precalc_xorwow_matrix:
        /* <DEDUP_REMOVED lines=6400> */
	.type		precalc_xorwow_offset_matrix,@object
	.size		precalc_xorwow_offset_matrix,(.L_1 - precalc_xorwow_offset_matrix)
precalc_xorwow_offset_matrix:
        /* <DEDUP_REMOVED lines=6400> */
.L_1:


//--------------------- .nv.shared.reserved.0     --------------------------
	.section	.nv.shared.reserved.0,"aw",@nobits
	.weak		__nv_reservedSMEM_offset_0_alias
	.size		__nv_reservedSMEM_offset_0_alias, 0, 64
	.other		__nv_reservedSMEM_offset_0_alias,@"STO_CUDA_RESERVED_SHARED STV_DEFAULT"
__nv_reservedSMEM_offset_0_alias:
	.zero		0
	.zero		64


//--------------------- .nv.constant0._Z12path_tracingP3Vec --------------------------
	.section	.nv.constant0._Z12path_tracingP3Vec,"a",@progbits
	.sectionflags	@""
	.align	4
.nv.constant0._Z12path_tracingP3Vec:
	.zero		904


//--------------------- .nv.constant0._Z9init_randP17curandStateXORWOWj --------------------------
	.section	.nv.constant0._Z9init_randP17curandStateXORWOWj,"a",@progbits
	.sectionflags	@""
	.align	4
.nv.constant0._Z9init_randP17curandStateXORWOWj:
	.zero		908


//--------------------- SYMBOLS --------------------------

	.type		.nv.reservedSmem.offset0,@object
	.size		.nv.reservedSmem.offset0,0x4
